// auto-generated by cutlass_sweep.gemm — config: {"arch": "sm_100", "cluster_m": 2, "cluster_n": 2, "dtype": "int8", "dtype_b": "int8", "layout": "nt", "stages": 0, "tile_k": 64, "tile_m": 256, "tile_n": 128}
#include "cutlass/cutlass.h"
#include "cutlass/gemm/collective/collective_builder.hpp"
#include "cutlass/gemm/device/gemm_universal_adapter.h"
#include "cutlass/gemm/kernel/gemm_universal.hpp"
#include "cutlass/epilogue/collective/collective_builder.hpp"

using ElemA = int8_t;
using ElemB = int8_t;
using ElemCD = int8_t;
using Acc  = int32_t;
using TileShape    = cute::Shape<cute::_256, cute::_128, cute::_64>;
using ClusterShape = cute::Shape<cute::_2, cute::_2, cute::_1>;

using CollectiveEpilogue = typename cutlass::epilogue::collective::CollectiveBuilder<
    cutlass::arch::Sm100, cutlass::arch::OpClassTensorOp,
    TileShape, ClusterShape,
    cutlass::epilogue::collective::EpilogueTileAuto,
    Acc, Acc,
    ElemCD, cutlass::layout::RowMajor, 128 / cutlass::sizeof_bits<ElemCD>::value,
    ElemCD, cutlass::layout::RowMajor, 128 / cutlass::sizeof_bits<ElemCD>::value,
    cutlass::epilogue::collective::EpilogueScheduleAuto
  >::CollectiveOp;

using CollectiveMainloop = typename cutlass::gemm::collective::CollectiveBuilder<
    cutlass::arch::Sm100, cutlass::arch::OpClassTensorOp,
    ElemA, cutlass::layout::RowMajor, 128 / cutlass::sizeof_bits<ElemA>::value,
    ElemB, cutlass::layout::ColumnMajor, 128 / cutlass::sizeof_bits<ElemB>::value,
    Acc,
    TileShape, ClusterShape,
    cutlass::gemm::collective::StageCountAutoCarveout<static_cast<int>(sizeof(typename CollectiveEpilogue::SharedStorage))>,
    cutlass::gemm::collective::KernelScheduleAuto
  >::CollectiveOp;

using GemmKernel = cutlass::gemm::kernel::GemmUniversal<
    cute::Shape<int,int,int,int>,
    CollectiveMainloop,
    CollectiveEpilogue
>;
using Gemm = cutlass::gemm::device::GemmUniversalAdapter<GemmKernel>;

// Force the device kernel symbol into the cubin without needing a host main.
auto* _anchor = &cutlass::device_kernel<GemmKernel>;


// ===== COMPILED SASS (sm_100a) =====

	.target	sm_100a

	.elftype	@"ET_EXEC"


//--------------------- .note.nv.tkinfo           --------------------------
	.section	.note.nv.tkinfo,"",@"SHT_NOTE"
	.sectionflags	@"SHF_NOTE_NV_TKINFO"
	.tkinfo
        /*0018*/ 	.word	0x00000002
        /*0030*/ 	.string	""
        /*0030*/ 	.string	"ptxas"
        /*0030*/ 	.string	"Cuda compilation tools, release 13.0, V13.0.88"
        /*0030*/ 	.string	"Build cuda_13.0.r13.0/compiler.36424714_0"
        /*0030*/ 	.string	"-arch sm_100a -m 64 "



//--------------------- .note.nv.cuinfo           --------------------------
	.section	.note.nv.cuinfo,"",@"SHT_NOTE"
	.sectionflags	@"SHF_NOTE_NV_CUINFO"
        /*0018*/ 	.short	0x0002
        /*001a*/ 	.short	0x0064
        /*001c*/ 	.short	0x0082
	.zero		2


//--------------------- .nv.info                  --------------------------
	.section	.nv.info,"",@"SHT_CUDA_INFO"
	.align	4


	//----- nvinfo : EIATTR_REGCOUNT
	.align		4
        /*0000*/ 	.byte	0x04, 0x2f
        /*0002*/ 	.short	(.L_19 - .L_18)
	.align		4
.L_18:
        /*0004*/ 	.word	index@(_ZN7cutlass13device_kernelINS_4gemm6kernel13GemmUniversalIN4cute5tupleIJiiiiEEENS1_10collective13CollectiveMmaINS1_35MainloopSm100TmaUmmaWarpSpecializedILi16ELi2ELi4ENS5_IJNS4_1CILi2EEESB_NSA_ILi1EEEEEEEENS5_IJNSA_ILi256EEENSA_ILi128EEENSA_ILi64EEEEEEaNS5_IJlSC_lEEEaSJ_NS4_8TiledMMAINS4_8MMA_AtomIJNS4_21SM100_MMA_S8_2x1SM_SSIaaiLi256ELi128ELNS4_4UMMA5MajorE0ELSO_0ELNSN_8SaturateE0EEEEEENS4_6LayoutINS5_IJSC_SC_SC_EEENS5_IJNSA_ILi0EEESU_SU_EEEEENS5_IJNS4_10UnderscoreESX_SX_EEEEENS4_28SM100_TMA_2SM_LOAD_MULTICASTENS4_14ComposedLayoutINS4_7SwizzleILi2ELi4ELi3EEENS4_18smem_ptr_flag_bitsILi8EEENSS_INS5_IJNSA_ILi8EEESH_EEENS5_IJSH_SC_EEEEEEEvNS4_8identityENS4_18SM100_TMA_2SM_LOADES1A_vS1B_EENS_8epilogue10collective18CollectiveEpilogueINS1E_23Sm100TmaWarpSpecializedILi2ELi2ELi64ELb0ELb0EEEJNS5_IJSG_SG_SH_EEENS5_IJNSS_ISG_SC_EENSS_ISH_SC_EEEEEaSJ_aSJ_NS1E_6fusion15FusionCallbacksIS1I_NS1N_17LinearCombinationIaiaiLNS_15FloatRoundStyleE2EEES1J_S1M_JEEENS4_5SM1004TMEM4LOAD26SM100_TMEM_LOAD_32dp32b64xENS4_13SM90_TMA_LOADES1A_NS4_39AutoVectorizingCopyWithAssumedAlignmentILi128EEENS4_14SM90_TMA_STOREES1A_S1Z_S1Z_EEEvvEEEEvNT_6ParamsE)
        /*0008*/ 	.word	0x000000a2


	//----- nvinfo : EIATTR_FRAME_SIZE
	.align		4
.L_19:
        /*000c*/ 	.byte	0x04, 0x11
        /*000e*/ 	.short	(.L_21 - .L_20)
	.align		4
.L_20:
        /*0010*/ 	.word	index@($__internal_2_$__cuda_sm10x_tcgen05_guardrail_trap_unallocated_columns_being_dealloced)
        /*0014*/ 	.word	0x00000000


	//----- nvinfo : EIATTR_FRAME_SIZE
	.align		4
.L_21:
        /*0018*/ 	.byte	0x04, 0x11
        /*001a*/ 	.short	(.L_23 - .L_22)
	.align		4
.L_22:
        /*001c*/ 	.word	index@($__internal_1_$__cuda_sm10x_tcgen05_guardrail_trap_phase_invalid_during_alloc)
        /*0020*/ 	.word	0x00000000


	//----- nvinfo : EIATTR_FRAME_SIZE
	.align		4
.L_23:
        /*0024*/ 	.byte	0x04, 0x11
        /*0026*/ 	.short	(.L_25 - .L_24)
	.align		4
.L_24:
        /*0028*/ 	.word	index@($__internal_0_$__cuda_sm10x_tcgen05_guardrail_trap_col_being_dealloced_not_returned_by_alloc)
        /*002c*/ 	.word	0x00000000


	//----- nvinfo : EIATTR_FRAME_SIZE
	.align		4
.L_25:
        /*0030*/ 	.byte	0x04, 0x11
        /*0032*/ 	.short	(.L_27 - .L_26)
	.align		4
.L_26:
        /*0034*/ 	.word	index@(_ZN7cutlass13device_kernelINS_4gemm6kernel13GemmUniversalIN4cute5tupleIJiiiiEEENS1_10collective13CollectiveMmaINS1_35MainloopSm100TmaUmmaWarpSpecializedILi16ELi2ELi4ENS5_IJNS4_1CILi2EEESB_NSA_ILi1EEEEEEEENS5_IJNSA_ILi256EEENSA_ILi128EEENSA_ILi64EEEEEEaNS5_IJlSC_lEEEaSJ_NS4_8TiledMMAINS4_8MMA_AtomIJNS4_21SM100_MMA_S8_2x1SM_SSIaaiLi256ELi128ELNS4_4UMMA5MajorE0ELSO_0ELNSN_8SaturateE0EEEEEENS4_6LayoutINS5_IJSC_SC_SC_EEENS5_IJNSA_ILi0EEESU_SU_EEEEENS5_IJNS4_10UnderscoreESX_SX_EEEEENS4_28SM100_TMA_2SM_LOAD_MULTICASTENS4_14ComposedLayoutINS4_7SwizzleILi2ELi4ELi3EEENS4_18smem_ptr_flag_bitsILi8EEENSS_INS5_IJNSA_ILi8EEESH_EEENS5_IJSH_SC_EEEEEEEvNS4_8identityENS4_18SM100_TMA_2SM_LOADES1A_vS1B_EENS_8epilogue10collective18CollectiveEpilogueINS1E_23Sm100TmaWarpSpecializedILi2ELi2ELi64ELb0ELb0EEEJNS5_IJSG_SG_SH_EEENS5_IJNSS_ISG_SC_EENSS_ISH_SC_EEEEEaSJ_aSJ_NS1E_6fusion15FusionCallbacksIS1I_NS1N_17LinearCombinationIaiaiLNS_15FloatRoundStyleE2EEES1J_S1M_JEEENS4_5SM1004TMEM4LOAD26SM100_TMEM_LOAD_32dp32b64xENS4_13SM90_TMA_LOADES1A_NS4_39AutoVectorizingCopyWithAssumedAlignmentILi128EEENS4_14SM90_TMA_STOREES1A_S1Z_S1Z_EEEvvEEEEvNT_6ParamsE)
        /*0038*/ 	.word	0x00000000


	//----- nvinfo : EIATTR_MIN_STACK_SIZE
	.align		4
.L_27:
        /*003c*/ 	.byte	0x04, 0x12
        /*003e*/ 	.short	(.L_29 - .L_28)
	.align		4
.L_28:
        /*0040*/ 	.word	index@(_ZN7cutlass13device_kernelINS_4gemm6kernel13GemmUniversalIN4cute5tupleIJiiiiEEENS1_10collective13CollectiveMmaINS1_35MainloopSm100TmaUmmaWarpSpecializedILi16ELi2ELi4ENS5_IJNS4_1CILi2EEESB_NSA_ILi1EEEEEEEENS5_IJNSA_ILi256EEENSA_ILi128EEENSA_ILi64EEEEEEaNS5_IJlSC_lEEEaSJ_NS4_8TiledMMAINS4_8MMA_AtomIJNS4_21SM100_MMA_S8_2x1SM_SSIaaiLi256ELi128ELNS4_4UMMA5MajorE0ELSO_0ELNSN_8SaturateE0EEEEEENS4_6LayoutINS5_IJSC_SC_SC_EEENS5_IJNSA_ILi0EEESU_SU_EEEEENS5_IJNS4_10UnderscoreESX_SX_EEEEENS4_28SM100_TMA_2SM_LOAD_MULTICASTENS4_14ComposedLayoutINS4_7SwizzleILi2ELi4ELi3EEENS4_18smem_ptr_flag_bitsILi8EEENSS_INS5_IJNSA_ILi8EEESH_EEENS5_IJSH_SC_EEEEEEEvNS4_8identityENS4_18SM100_TMA_2SM_LOADES1A_vS1B_EENS_8epilogue10collective18CollectiveEpilogueINS1E_23Sm100TmaWarpSpecializedILi2ELi2ELi64ELb0ELb0EEEJNS5_IJSG_SG_SH_EEENS5_IJNSS_ISG_SC_EENSS_ISH_SC_EEEEEaSJ_aSJ_NS1E_6fusion15FusionCallbacksIS1I_NS1N_17LinearCombinationIaiaiLNS_15FloatRoundStyleE2EEES1J_S1M_JEEENS4_5SM1004TMEM4LOAD26SM100_TMEM_LOAD_32dp32b64xENS4_13SM90_TMA_LOADES1A_NS4_39AutoVectorizingCopyWithAssumedAlignmentILi128EEENS4_14SM90_TMA_STOREES1A_S1Z_S1Z_EEEvvEEEEvNT_6ParamsE)
        /*0044*/ 	.word	0x00000000
.L_29:


//--------------------- .nv.compat                --------------------------
	.section	.nv.compat,"",@"SHT_CUDA_COMPAT_INFO"
	.align	4
        /*0000*/ 	.byte	0x02, 0x09, 0x01, 0x00, 0x02, 0x02, 0x03, 0x00, 0x02, 0x05, 0x06, 0x00, 0x03, 0x07, 0x01, 0x01
        /*0010*/ 	.byte	0x02, 0x03, 0x01, 0x00, 0x02, 0x06, 0x01, 0x00, 0x04, 0x0b, 0x08, 0x00, 0x01, 0x00, 0x00, 0x00
        /*0020*/ 	.byte	0x00, 0x00, 0x00, 0x00


//--------------------- .nv.info._ZN7cutlass13device_kernelINS_4gemm6kernel13GemmUniversalIN4cute5tupleIJiiiiEEENS1_10collective13CollectiveMmaINS1_35MainloopSm100TmaUmmaWarpSpecializedILi16ELi2ELi4ENS5_IJNS4_1CILi2EEESB_NSA_ILi1EEEEEEEENS5_IJNSA_ILi256EEENSA_ILi128EEENSA_ILi64EEEEEEaNS5_IJlSC_lEEEaSJ_NS4_8TiledMMAINS4_8MMA_AtomIJNS4_21SM100_MMA_S8_2x1SM_SSIaaiLi256ELi128ELNS4_4UMMA5MajorE0ELSO_0ELNSN_8SaturateE0EEEEEENS4_6LayoutINS5_IJSC_SC_SC_EEENS5_IJNSA_ILi0EEESU_SU_EEEEENS5_IJNS4_10UnderscoreESX_SX_EEEEENS4_28SM100_TMA_2SM_LOAD_MULTICASTENS4_14ComposedLayoutINS4_7SwizzleILi2ELi4ELi3EEENS4_18smem_ptr_flag_bitsILi8EEENSS_INS5_IJNSA_ILi8EEESH_EEENS5_IJSH_SC_EEEEEEEvNS4_8identityENS4_18SM100_TMA_2SM_LOADES1A_vS1B_EENS_8epilogue10collective18CollectiveEpilogueINS1E_23Sm100TmaWarpSpecializedILi2ELi2ELi64ELb0ELb0EEEJNS5_IJSG_SG_SH_EEENS5_IJNSS_ISG_SC_EENSS_ISH_SC_EEEEEaSJ_aSJ_NS1E_6fusion15FusionCallbacksIS1I_NS1N_17LinearCombinationIaiaiLNS_15FloatRoundStyleE2EEES1J_S1M_JEEENS4_5SM1004TMEM4LOAD26SM100_TMEM_LOAD_32dp32b64xENS4_13SM90_TMA_LOADES1A_NS4_39AutoVectorizingCopyWithAssumedAlignmentILi128EEENS4_14SM90_TMA_STOREES1A_S1Z_S1Z_EEEvvEEEEvNT_6ParamsE --------------------------
	.section	.nv.info._ZN7cutlass13device_kernelINS_4gemm6kernel13GemmUniversalIN4cute5tupleIJiiiiEEENS1_10collective13CollectiveMmaINS1_35MainloopSm100TmaUmmaWarpSpecializedILi16ELi2ELi4ENS5_IJNS4_1CILi2EEESB_NSA_ILi1EEEEEEEENS5_IJNSA_ILi256EEENSA_ILi128EEENSA_ILi64EEEEEEaNS5_IJlSC_lEEEaSJ_NS4_8TiledMMAINS4_8MMA_AtomIJNS4_21SM100_MMA_S8_2x1SM_SSIaaiLi256ELi128ELNS4_4UMMA5MajorE0ELSO_0ELNSN_8SaturateE0EEEEEENS4_6LayoutINS5_IJSC_SC_SC_EEENS5_IJNSA_ILi0EEESU_SU_EEEEENS5_IJNS4_10UnderscoreESX_SX_EEEEENS4_28SM100_TMA_2SM_LOAD_MULTICASTENS4_14ComposedLayoutINS4_7SwizzleILi2ELi4ELi3EEENS4_18smem_ptr_flag_bitsILi8EEENSS_INS5_IJNSA_ILi8EEESH_EEENS5_IJSH_SC_EEEEEEEvNS4_8identityENS4_18SM100_TMA_2SM_LOADES1A_vS1B_EENS_8epilogue10collective18CollectiveEpilogueINS1E_23Sm100TmaWarpSpecializedILi2ELi2ELi64ELb0ELb0EEEJNS5_IJSG_SG_SH_EEENS5_IJNSS_ISG_SC_EENSS_ISH_SC_EEEEEaSJ_aSJ_NS1E_6fusion15FusionCallbacksIS1I_NS1N_17LinearCombinationIaiaiLNS_15FloatRoundStyleE2EEES1J_S1M_JEEENS4_5SM1004TMEM4LOAD26SM100_TMEM_LOAD_32dp32b64xENS4_13SM90_TMA_LOADES1A_NS4_39AutoVectorizingCopyWithAssumedAlignmentILi128EEENS4_14SM90_TMA_STOREES1A_S1Z_S1Z_EEEvvEEEEvNT_6ParamsE,"",@"SHT_CUDA_INFO"
	.sectionflags	@""
	.align	4


	//----- nvinfo : EIATTR_CUDA_API_VERSION
	.align		4
        /*0000*/ 	.byte	0x04, 0x37
        /*0002*/ 	.short	(.L_31 - .L_30)
.L_30:
        /*0004*/ 	.word	0x00000082


	//----- nvinfo : EIATTR_KPARAM_INFO
	.align		4
.L_31:
        /*0008*/ 	.byte	0x04, 0x17
        /*000a*/ 	.short	(.L_33 - .L_32)
.L_32:
        /*000c*/ 	.word	0x00000000
        /*0010*/ 	.short	0x0000
        /*0012*/ 	.short	0x0000
        /*0014*/ 	.byte	0x00, 0xf0, 0x01, 0x20


	//----- nvinfo : EIATTR_AT_ENTRY_FRAGMENTS
	.align		4
.L_33:
        /*0018*/ 	.byte	0x04, 0x4f
        /*001a*/ 	.short	(.L_35 - .L_34)


	//   ....[0]....
.L_34:
        /*001c*/ 	.word	0x00000007


	//----- nvinfo : EIATTR_RESERVED_SMEM_USED
	.align		4
.L_35:
        /*0020*/ 	.byte	0x01, 0x41
	.zero		2


	//----- nvinfo : EIATTR_SPARSE_MMA_MASK
	.align		4
        /*0024*/ 	.byte	0x03, 0x50
        /*0026*/ 	.short	0x0000


	//----- nvinfo : EIATTR_TCGEN05_2CTA_USED
	.align		4
        /*0028*/ 	.byte	0x01, 0x52
	.zero		2


	//----- nvinfo : EIATTR_MAXREG_COUNT
	.align		4
        /*002c*/ 	.byte	0x03, 0x1b
        /*002e*/ 	.short	0x00ff


	//----- nvinfo : EIATTR_NUM_BARRIERS
	.align		4
        /*0030*/ 	.byte	0x02, 0x4c
        /*0032*/ 	.byte	0x07
	.zero		1


	//----- nvinfo : EIATTR_EXTERNS
	.align		4
        /*0034*/ 	.byte	0x04, 0x0f
        /*0036*/ 	.short	(.L_37 - .L_36)


	//   ....[0]....
	.align		4
.L_36:
        /*0038*/ 	.word	index@(__assertfail)


	//----- nvinfo : EIATTR_MERCURY_ISA_VERSION
	.align		4
.L_37:
        /*003c*/ 	.byte	0x03, 0x5f
        /*003e*/ 	.short	0x0101


	//----- nvinfo : EIATTR_INT_WARP_WIDE_INSTR_OFFSETS
	.align		4
        /*0040*/ 	.byte	0x04, 0x31
        /*0042*/ 	.short	(.L_39 - .L_38)


	//   ....[0]....
.L_38:
        /*0044*/ 	.word	0x00000ee0


	//   ....[1]....
        /*0048*/ 	.word	0x00000f80


	//   ....[2]....
        /*004c*/ 	.word	0x00004a30


	//   ....[3]....
        /*0050*/ 	.word	0x00004a50


	//   ....[4]....
        /*0054*/ 	.word	0x00004a80


	//   ....[5]....
        /*0058*/ 	.word	0x000055a0


	//   ....[6]....
        /*005c*/ 	.word	0x00005610


	//   ....[7]....
        /*0060*/ 	.word	0x000056f0


	//   ....[8]....
        /*0064*/ 	.word	0x000057a0


	//----- nvinfo : EIATTR_COOP_GROUP_MASK_REGIDS
	.align		4
.L_39:
        /*0068*/ 	.byte	0x04, 0x29
        /*006a*/ 	.short	(.L_41 - .L_40)


	//   ....[0]....
.L_40:
        /*006c*/ 	.word	0xffffffff


	//   ....[1]....
        /*0070*/ 	.word	0xffffffff


	//   ....[2]....
        /*0074*/ 	.word	0xffffffff


	//   ....[3]....
        /*0078*/ 	.word	0xffffffff


	//   ....[4]....
        /*007c*/ 	.word	0xffffffff


	//   ....[5]....
        /*0080*/ 	.word	0xffffffff


	//   ....[6]....
        /*0084*/ 	.word	0xffffffff


	//   ....[7]....
        /*0088*/ 	.word	0xffffffff


	//   ....[8]....
        /*008c*/ 	.word	0xffffffff


	//   ....[9]....
        /*0090*/ 	.word	0xffffffff


	//   ....[10]....
        /*0094*/ 	.word	0xffffffff


	//   ....[11]....
        /*0098*/ 	.word	0xffffffff


	//   ....[12]....
        /*009c*/ 	.word	0xffffffff


	//   ....[13]....
        /*00a0*/ 	.word	0xffffffff


	//----- nvinfo : EIATTR_COOP_GROUP_INSTR_OFFSETS
	.align		4
.L_41:
        /*00a4*/ 	.byte	0x04, 0x28
        /*00a6*/ 	.short	(.L_43 - .L_42)


	//   ....[0]....
.L_42:
        /*00a8*/ 	.word	0x000000b0


	//   ....[1]....
        /*00ac*/ 	.word	0x00000520


	//   ....[2]....
        /*00b0*/ 	.word	0x00000890


	//   ....[3]....
        /*00b4*/ 	.word	0x000009e0


	//   ....[4]....
        /*00b8*/ 	.word	0x00000ad0


	//   ....[5]....
        /*00bc*/ 	.word	0x00000c30


	//   ....[6]....
        /*00c0*/ 	.word	0x00000dc0


	//   ....[7]....
        /*00c4*/ 	.word	0x00001000


	//   ....[8]....
        /*00c8*/ 	.word	0x00002380


	//   ....[9]....
        /*00cc*/ 	.word	0x000038f0


	//   ....[10]....
        /*00d0*/ 	.word	0x00003dc0


	//   ....[11]....
        /*00d4*/ 	.word	0x00003df0


	//   ....[12]....
        /*00d8*/ 	.word	0x00004930


	//   ....[13]....
        /*00dc*/ 	.word	0x00004b40


	//----- nvinfo : EIATTR_VRC_CTA_INIT_COUNT
	.align		4
.L_43:
        /*00e0*/ 	.byte	0x02, 0x4a
        /*00e2*/ 	.byte	0x80
	.zero		1


	//----- nvinfo : EIATTR_SYSCALL_OFFSETS
	.align		4
        /*00e4*/ 	.byte	0x04, 0x46
        /*00e6*/ 	.short	(.L_45 - .L_44)


	//   ....[0]....
.L_44:
        /*00e8*/ 	.word	0x00006390


	//   ....[1]....
        /*00ec*/ 	.word	0x000064d0


	//   ....[2]....
        /*00f0*/ 	.word	0x00006d60


	//   ....[3]....
        /*00f4*/ 	.word	0x00008360


	//----- nvinfo : EIATTR_MBARRIER_INSTR_OFFSETS
	.align		4
.L_45:
        /*00f8*/ 	.byte	0x04, 0x39
        /*00fa*/ 	.short	(.L_47 - .L_46)


	//   ....[0]....
.L_46:
        /*00fc*/ 	.word	0x00000670
        /*0100*/ 	.word	0x000000ff
        /*0104*/ 	.word	0x00000000
        /*0108*/ 	.short	0x0100
        /*010a*/ 	.byte	0x04
	.zero		1


	//   ....[1]....
        /*010c*/ 	.word	0x00000680
        /*0110*/ 	.word	0x000000ff
        /*0114*/ 	.word	0x00000080
        /*0118*/ 	.short	0x0100
        /*011a*/ 	.byte	0x04
	.zero		1


	//   ....[2]....
        /*011c*/ 	.word	0x00000690
        /*0120*/ 	.word	0x000000ff
        /*0124*/ 	.word	0x00000008
        /*0128*/ 	.short	0x0100
        /*012a*/ 	.byte	0x04
	.zero		1


	//   ....[3]....
        /*012c*/ 	.word	0x000006a0
        /*0130*/ 	.word	0x000000ff
        /*0134*/ 	.word	0x00000088
        /*0138*/ 	.short	0x0100
        /*013a*/ 	.byte	0x04
	.zero		1


	//   ....[4]....
        /*013c*/ 	.word	0x000006b0
        /*0140*/ 	.word	0x000000ff
        /*0144*/ 	.word	0x00000010
        /*0148*/ 	.short	0x0100
        /*014a*/ 	.byte	0x04
	.zero		1


	//   ....[5]....
        /*014c*/ 	.word	0x000006c0
        /*0150*/ 	.word	0x000000ff
        /*0154*/ 	.word	0x00000090
        /*0158*/ 	.short	0x0100
        /*015a*/ 	.byte	0x04
	.zero		1


	//   ....[6]....
        /*015c*/ 	.word	0x000006d0
        /*0160*/ 	.word	0x000000ff
        /*0164*/ 	.word	0x00000018
        /*0168*/ 	.short	0x0100
        /*016a*/ 	.byte	0x04
	.zero		1


	//   ....[7]....
        /*016c*/ 	.word	0x000006e0
        /*0170*/ 	.word	0x000000ff
        /*0174*/ 	.word	0x00000098
        /*0178*/ 	.short	0x0100
        /*017a*/ 	.byte	0x04
	.zero		1


	//   ....[8]....
        /*017c*/ 	.word	0x000006f0
        /*0180*/ 	.word	0x000000ff
        /*0184*/ 	.word	0x00000020
        /*0188*/ 	.short	0x0100
        /*018a*/ 	.byte	0x04
	.zero		1


	//   ....[9]....
        /*018c*/ 	.word	0x00000700
        /*0190*/ 	.word	0x000000ff
        /*0194*/ 	.word	0x000000a0
        /*0198*/ 	.short	0x0100
        /*019a*/ 	.byte	0x04
	.zero		1


	//   ....[10]....
        /*019c*/ 	.word	0x00000710
        /*01a0*/ 	.word	0x000000ff
        /*01a4*/ 	.word	0x00000028
        /*01a8*/ 	.short	0x0100
        /*01aa*/ 	.byte	0x04
	.zero		1


	//   ....[11]....
        /*01ac*/ 	.word	0x00000720
        /*01b0*/ 	.word	0x000000ff
        /*01b4*/ 	.word	0x000000a8
        /*01b8*/ 	.short	0x0100
        /*01ba*/ 	.byte	0x04
	.zero		1


	//   ....[12]....
        /*01bc*/ 	.word	0x00000730
        /*01c0*/ 	.word	0x000000ff
        /*01c4*/ 	.word	0x00000030
        /*01c8*/ 	.short	0x0100
        /*01ca*/ 	.byte	0x04
	.zero		1


	//   ....[13]....
        /*01cc*/ 	.word	0x00000740
        /*01d0*/ 	.word	0x000000ff
        /*01d4*/ 	.word	0x000000b0
        /*01d8*/ 	.short	0x0100
        /*01da*/ 	.byte	0x04
	.zero		1


	//   ....[14]....
        /*01dc*/ 	.word	0x00000750
        /*01e0*/ 	.word	0x000000ff
        /*01e4*/ 	.word	0x00000038
        /*01e8*/ 	.short	0x0100
        /*01ea*/ 	.byte	0x04
	.zero		1


	//   ....[15]....
        /*01ec*/ 	.word	0x00000760
        /*01f0*/ 	.word	0x000000ff
        /*01f4*/ 	.word	0x000000b8
        /*01f8*/ 	.short	0x0100
        /*01fa*/ 	.byte	0x04
	.zero		1


	//   ....[16]....
        /*01fc*/ 	.word	0x00000770
        /*0200*/ 	.word	0x000000ff
        /*0204*/ 	.word	0x00000040
        /*0208*/ 	.short	0x0100
        /*020a*/ 	.byte	0x04
	.zero		1


	//   ....[17]....
        /*020c*/ 	.word	0x00000780
        /*0210*/ 	.word	0x000000ff
        /*0214*/ 	.word	0x000000c0
        /*0218*/ 	.short	0x0100
        /*021a*/ 	.byte	0x04
	.zero		1


	//   ....[18]....
        /*021c*/ 	.word	0x00000790
        /*0220*/ 	.word	0x000000ff
        /*0224*/ 	.word	0x00000048
        /*0228*/ 	.short	0x0100
        /*022a*/ 	.byte	0x04
	.zero		1


	//   ....[19]....
        /*022c*/ 	.word	0x000007a0
        /*0230*/ 	.word	0x000000ff
        /*0234*/ 	.word	0x000000c8
        /*0238*/ 	.short	0x0100
        /*023a*/ 	.byte	0x04
	.zero		1


	//   ....[20]....
        /*023c*/ 	.word	0x000007b0
        /*0240*/ 	.word	0x000000ff
        /*0244*/ 	.word	0x00000050
        /*0248*/ 	.short	0x0100
        /*024a*/ 	.byte	0x04
	.zero		1


	//   ....[21]....
        /*024c*/ 	.word	0x000007c0
        /*0250*/ 	.word	0x000000ff
        /*0254*/ 	.word	0x000000d0
        /*0258*/ 	.short	0x0100
        /*025a*/ 	.byte	0x04
	.zero		1


	//   ....[22]....
        /*025c*/ 	.word	0x000007d0
        /*0260*/ 	.word	0x000000ff
        /*0264*/ 	.word	0x00000058
        /*0268*/ 	.short	0x0100
        /*026a*/ 	.byte	0x04
	.zero		1


	//   ....[23]....
        /*026c*/ 	.word	0x000007e0
        /*0270*/ 	.word	0x000000ff
        /*0274*/ 	.word	0x000000d8
        /*0278*/ 	.short	0x0100
        /*027a*/ 	.byte	0x04
	.zero		1


	//   ....[24]....
        /*027c*/ 	.word	0x000007f0
        /*0280*/ 	.word	0x000000ff
        /*0284*/ 	.word	0x00000060
        /*0288*/ 	.short	0x0100
        /*028a*/ 	.byte	0x04
	.zero		1


	//   ....[25]....
        /*028c*/ 	.word	0x00000800
        /*0290*/ 	.word	0x000000ff
        /*0294*/ 	.word	0x000000e0
        /*0298*/ 	.short	0x0100
        /*029a*/ 	.byte	0x04
	.zero		1


	//   ....[26]....
        /*029c*/ 	.word	0x00000810
        /*02a0*/ 	.word	0x000000ff
        /*02a4*/ 	.word	0x00000068
        /*02a8*/ 	.short	0x0100
        /*02aa*/ 	.byte	0x04
	.zero		1


	//   ....[27]....
        /*02ac*/ 	.word	0x00000820
        /*02b0*/ 	.word	0x000000ff
        /*02b4*/ 	.word	0x000000e8
        /*02b8*/ 	.short	0x0100
        /*02ba*/ 	.byte	0x04
	.zero		1


	//   ....[28]....
        /*02bc*/ 	.word	0x00000830
        /*02c0*/ 	.word	0x000000ff
        /*02c4*/ 	.word	0x00000070
        /*02c8*/ 	.short	0x0100
        /*02ca*/ 	.byte	0x04
	.zero		1


	//   ....[29]....
        /*02cc*/ 	.word	0x00000840
        /*02d0*/ 	.word	0x000000ff
        /*02d4*/ 	.word	0x000000f0
        /*02d8*/ 	.short	0x0100
        /*02da*/ 	.byte	0x04
	.zero		1


	//   ....[30]....
        /*02dc*/ 	.word	0x00000850
        /*02e0*/ 	.word	0x000000ff
        /*02e4*/ 	.word	0x00000078
        /*02e8*/ 	.short	0x0100
        /*02ea*/ 	.byte	0x04
	.zero		1


	//   ....[31]....
        /*02ec*/ 	.word	0x00000860
        /*02f0*/ 	.word	0x000000ff
        /*02f4*/ 	.word	0x000000f8
        /*02f8*/ 	.short	0x0100
        /*02fa*/ 	.byte	0x04
	.zero		1


	//   ....[32]....
        /*02fc*/ 	.word	0x00000990
        /*0300*/ 	.word	0x000000ff
        /*0304*/ 	.word	0x00000100
        /*0308*/ 	.short	0x0100
        /*030a*/ 	.byte	0x04
	.zero		1


	//   ....[33]....
        /*030c*/ 	.word	0x000009a0
        /*0310*/ 	.word	0x000000ff
        /*0314*/ 	.word	0x00000110
        /*0318*/ 	.short	0x0100
        /*031a*/ 	.byte	0x04
	.zero		1


	//   ....[34]....
        /*031c*/ 	.word	0x000009b0
        /*0320*/ 	.word	0x000000ff
        /*0324*/ 	.word	0x00000108
        /*0328*/ 	.short	0x0100
        /*032a*/ 	.byte	0x04
	.zero		1


	//   ....[35]....
        /*032c*/ 	.word	0x000009c0
        /*0330*/ 	.word	0x000000ff
        /*0334*/ 	.word	0x00000118
        /*0338*/ 	.short	0x0100
        /*033a*/ 	.byte	0x04
	.zero		1


	//   ....[36]....
        /*033c*/ 	.word	0x00000aa0
        /*0340*/ 	.word	0x000000ff
        /*0344*/ 	.word	0x00000120
        /*0348*/ 	.short	0x0100
        /*034a*/ 	.byte	0x06
	.zero		1


	//   ....[37]....
        /*034c*/ 	.word	0x00000ab0
        /*0350*/ 	.word	0x000000ff
        /*0354*/ 	.word	0x00000128
        /*0358*/ 	.short	0x0100
        /*035a*/ 	.byte	0x06
	.zero		1


	//   ....[38]....
        /*035c*/ 	.word	0x00000be0
        /*0360*/ 	.word	0x000000ff
        /*0364*/ 	.word	0x00000130
        /*0368*/ 	.short	0x0100
        /*036a*/ 	.byte	0x06
	.zero		1


	//   ....[39]....
        /*036c*/ 	.word	0x00000bf0
        /*0370*/ 	.word	0x000000ff
        /*0374*/ 	.word	0x00000140
        /*0378*/ 	.short	0x0100
        /*037a*/ 	.byte	0x06
	.zero		1


	//   ....[40]....
        /*037c*/ 	.word	0x00000c00
        /*0380*/ 	.word	0x000000ff
        /*0384*/ 	.word	0x00000138
        /*0388*/ 	.short	0x0100
        /*038a*/ 	.byte	0x06
	.zero		1


	//   ....[41]....
        /*038c*/ 	.word	0x00000c10
        /*0390*/ 	.word	0x000000ff
        /*0394*/ 	.word	0x00000148
        /*0398*/ 	.short	0x0100
        /*039a*/ 	.byte	0x06
	.zero		1


	//   ....[42]....
        /*039c*/ 	.word	0x00000d30
        /*03a0*/ 	.word	0x000000ff
        /*03a4*/ 	.word	0x00000150
        /*03a8*/ 	.short	0x0100
        /*03aa*/ 	.byte	0x04
	.zero		1


	//   ....[43]....
        /*03ac*/ 	.word	0x00000d40
        /*03b0*/ 	.word	0x000000ff
        /*03b4*/ 	.word	0x00000170
        /*03b8*/ 	.short	0x0100
        /*03ba*/ 	.byte	0x04
	.zero		1


	//   ....[44]....
        /*03bc*/ 	.word	0x00000d50
        /*03c0*/ 	.word	0x000000ff
        /*03c4*/ 	.word	0x00000158
        /*03c8*/ 	.short	0x0100
        /*03ca*/ 	.byte	0x04
	.zero		1


	//   ....[45]....
        /*03cc*/ 	.word	0x00000d60
        /*03d0*/ 	.word	0x000000ff
        /*03d4*/ 	.word	0x00000178
        /*03d8*/ 	.short	0x0100
        /*03da*/ 	.byte	0x04
	.zero		1


	//   ....[46]....
        /*03dc*/ 	.word	0x00000d70
        /*03e0*/ 	.word	0x000000ff
        /*03e4*/ 	.word	0x00000160
        /*03e8*/ 	.short	0x0100
        /*03ea*/ 	.byte	0x04
	.zero		1


	//   ....[47]....
        /*03ec*/ 	.word	0x00000d80
        /*03f0*/ 	.word	0x000000ff
        /*03f4*/ 	.word	0x00000180
        /*03f8*/ 	.short	0x0100
        /*03fa*/ 	.byte	0x04
	.zero		1


	//   ....[48]....
        /*03fc*/ 	.word	0x00000d90
        /*0400*/ 	.word	0x000000ff
        /*0404*/ 	.word	0x00000168
        /*0408*/ 	.short	0x0100
        /*040a*/ 	.byte	0x04
	.zero		1


	//   ....[49]....
        /*040c*/ 	.word	0x00000da0
        /*0410*/ 	.word	0x000000ff
        /*0414*/ 	.word	0x00000188
        /*0418*/ 	.short	0x0100
        /*041a*/ 	.byte	0x04
	.zero		1


	//   ....[50]....
        /*041c*/ 	.word	0x00000e90
        /*0420*/ 	.word	0x000000ff
        /*0424*/ 	.word	0x00000190
        /*0428*/ 	.short	0x0100
        /*042a*/ 	.byte	0x04
	.zero		1


	//   ....[51]....
        /*042c*/ 	.word	0x00000ea0
        /*0430*/ 	.word	0x000000ff
        /*0434*/ 	.word	0x000001a0
        /*0438*/ 	.short	0x0100
        /*043a*/ 	.byte	0x04
	.zero		1


	//   ....[52]....
        /*043c*/ 	.word	0x00000eb0
        /*0440*/ 	.word	0x000000ff
        /*0444*/ 	.word	0x00000198
        /*0448*/ 	.short	0x0100
        /*044a*/ 	.byte	0x04
	.zero		1


	//   ....[53]....
        /*044c*/ 	.word	0x00000ec0
        /*0450*/ 	.word	0x000000ff
        /*0454*/ 	.word	0x000001a8
        /*0458*/ 	.short	0x0100
        /*045a*/ 	.byte	0x04
	.zero		1


	//   ....[54]....
        /*045c*/ 	.word	0x00000fc0
        /*0460*/ 	.word	0x000000ff
        /*0464*/ 	.word	0x000001b0
        /*0468*/ 	.short	0x0100
        /*046a*/ 	.byte	0x06
	.zero		1


	//   ....[55]....
        /*046c*/ 	.word	0x00001ba0
        /*0470*/ 	.word	0x00000003
        /*0474*/ 	.word	0x000001a0
        /*0478*/ 	.short	0x010a
        /*047a*/ 	.byte	0xff
	.zero		1


	//   ....[56]....
        /*047c*/ 	.word	0x00001bd0
        /*0480*/ 	.word	0x00000003
        /*0484*/ 	.word	0x00000190
        /*0488*/ 	.short	0x0101
        /*048a*/ 	.byte	0xff
	.zero		1


	//   ....[57]....
        /*048c*/ 	.word	0x00001c90
        /*0490*/ 	.word	0x000000ff
        /*0494*/ 	.word	0x00000080
        /*0498*/ 	.short	0x010a
        /*049a*/ 	.byte	0x04
	.zero		1


	//   ....[58]....
        /*049c*/ 	.word	0x00001d60
        /*04a0*/ 	.word	0x000000ff
        /*04a4*/ 	.word	0x00000080
        /*04a8*/ 	.short	0x010a
        /*04aa*/ 	.byte	0x21
	.zero		1


	//   ....[59]....
        /*04ac*/ 	.word	0x00001f20
        /*04b0*/ 	.word	0x000000ff
        /*04b4*/ 	.word	0x00000080
        /*04b8*/ 	.short	0x010a
        /*04ba*/ 	.byte	0x07
	.zero		1


	//   ....[60]....
        /*04bc*/ 	.word	0x00002020
        /*04c0*/ 	.word	0x000000ff
        /*04c4*/ 	.word	0x00000128
        /*04c8*/ 	.short	0x0101
        /*04ca*/ 	.byte	0x06
	.zero		1


	//   ....[61]....
        /*04cc*/ 	.word	0x00002040
        /*04d0*/ 	.word	0x000000ff
        /*04d4*/ 	.word	0x00000080
        /*04d8*/ 	.short	0x010a
        /*04da*/ 	.byte	0x04
	.zero		1


	//   ....[62]....
        /*04dc*/ 	.word	0x000020c0
        /*04e0*/ 	.word	0x000000ff
        /*04e4*/ 	.word	0x00000080
        /*04e8*/ 	.short	0x010a
        /*04ea*/ 	.byte	0x11
	.zero		1


	//   ....[63]....
        /*04ec*/ 	.word	0x00002250
        /*04f0*/ 	.word	0x000000ff
        /*04f4*/ 	.word	0x00000080
        /*04f8*/ 	.short	0x010a
        /*04fa*/ 	.byte	0x08
	.zero		1


	//   ....[64]....
        /*04fc*/ 	.word	0x000023b0
        /*0500*/ 	.word	0x00000003
        /*0504*/ 	.word	0x00000130
        /*0508*/ 	.short	0x010a
        /*050a*/ 	.byte	0xff
	.zero		1


	//   ....[65]....
        /*050c*/ 	.word	0x00002500
        /*0510*/ 	.word	0x00000000
        /*0514*/ 	.word	0x00000000
        /*0518*/ 	.short	0x0101
        /*051a*/ 	.byte	0xff
	.zero		1


	//   ....[66]....
        /*051c*/ 	.word	0x00002ab0
        /*0520*/ 	.word	0x000000ff
        /*0524*/ 	.word	0x00000000
        /*0528*/ 	.short	0x010a
        /*052a*/ 	.byte	0x04
	.zero		1


	//   ....[67]....
        /*052c*/ 	.word	0x00002b40
        /*0530*/ 	.word	0x000000ff
        /*0534*/ 	.word	0x00000000
        /*0538*/ 	.short	0x010a
        /*053a*/ 	.byte	0x05
	.zero		1


	//   ....[68]....
        /*053c*/ 	.word	0x00002bd0
        /*0540*/ 	.word	0x000000ff
        /*0544*/ 	.word	0x00000000
        /*0548*/ 	.short	0x010a
        /*054a*/ 	.byte	0x05
	.zero		1


	//   ....[69]....
        /*054c*/ 	.word	0x00002c60
        /*0550*/ 	.word	0x000000ff
        /*0554*/ 	.word	0x00000000
        /*0558*/ 	.short	0x010a
        /*055a*/ 	.byte	0x05
	.zero		1


	//   ....[70]....
        /*055c*/ 	.word	0x00002cf0
        /*0560*/ 	.word	0x000000ff
        /*0564*/ 	.word	0x00000000
        /*0568*/ 	.short	0x010a
        /*056a*/ 	.byte	0x05
	.zero		1


	//   ....[71]....
        /*056c*/ 	.word	0x00002d80
        /*0570*/ 	.word	0x000000ff
        /*0574*/ 	.word	0x00000000
        /*0578*/ 	.short	0x010a
        /*057a*/ 	.byte	0x05
	.zero		1


	//   ....[72]....
        /*057c*/ 	.word	0x00002e10
        /*0580*/ 	.word	0x000000ff
        /*0584*/ 	.word	0x00000000
        /*0588*/ 	.short	0x010a
        /*058a*/ 	.byte	0x05
	.zero		1


	//   ....[73]....
        /*058c*/ 	.word	0x00002ea0
        /*0590*/ 	.word	0x000000ff
        /*0594*/ 	.word	0x00000000
        /*0598*/ 	.short	0x010a
        /*059a*/ 	.byte	0x05
	.zero		1


	//   ....[74]....
        /*059c*/ 	.word	0x00002f30
        /*05a0*/ 	.word	0x000000ff
        /*05a4*/ 	.word	0x00000000
        /*05a8*/ 	.short	0x010a
        /*05aa*/ 	.byte	0x05
	.zero		1


	//   ....[75]....
        /*05ac*/ 	.word	0x00002fc0
        /*05b0*/ 	.word	0x000000ff
        /*05b4*/ 	.word	0x00000000
        /*05b8*/ 	.short	0x010a
        /*05ba*/ 	.byte	0x05
	.zero		1


	//   ....[76]....
        /*05bc*/ 	.word	0x00003050
        /*05c0*/ 	.word	0x000000ff
        /*05c4*/ 	.word	0x00000000
        /*05c8*/ 	.short	0x010a
        /*05ca*/ 	.byte	0x05
	.zero		1


	//   ....[77]....
        /*05cc*/ 	.word	0x000030e0
        /*05d0*/ 	.word	0x000000ff
        /*05d4*/ 	.word	0x00000000
        /*05d8*/ 	.short	0x010a
        /*05da*/ 	.byte	0x05
	.zero		1


	//   ....[78]....
        /*05dc*/ 	.word	0x00003170
        /*05e0*/ 	.word	0x000000ff
        /*05e4*/ 	.word	0x00000000
        /*05e8*/ 	.short	0x010a
        /*05ea*/ 	.byte	0x05
	.zero		1


	//   ....[79]....
        /*05ec*/ 	.word	0x00003200
        /*05f0*/ 	.word	0x000000ff
        /*05f4*/ 	.word	0x00000000
        /*05f8*/ 	.short	0x010a
        /*05fa*/ 	.byte	0x05
	.zero		1


	//   ....[80]....
        /*05fc*/ 	.word	0x00003290
        /*0600*/ 	.word	0x000000ff
        /*0604*/ 	.word	0x00000000
        /*0608*/ 	.short	0x010a
        /*060a*/ 	.byte	0x05
	.zero		1


	//   ....[81]....
        /*060c*/ 	.word	0x00003330
        /*0610*/ 	.word	0x00000000
        /*0614*/ 	.word	0x00000000
        /*0618*/ 	.short	0x010a
        /*061a*/ 	.byte	0xff
	.zero		1


	//   ....[82]....
        /*061c*/ 	.word	0x00003450
        /*0620*/ 	.word	0x00000002
        /*0624*/ 	.word	0x00000190
        /*0628*/ 	.short	0x010a
        /*062a*/ 	.byte	0xff
	.zero		1


	//   ....[83]....
        /*062c*/ 	.word	0x000034b0
        /*0630*/ 	.word	0x00000004
        /*0634*/ 	.word	0x00000000
        /*0638*/ 	.short	0x0101
        /*063a*/ 	.byte	0xff
	.zero		1


	//   ....[84]....
        /*063c*/ 	.word	0x000034d0
        /*0640*/ 	.word	0x000000ff
        /*0644*/ 	.word	0x00000140
        /*0648*/ 	.short	0x010a
        /*064a*/ 	.byte	0x04
	.zero		1


	//   ....[85]....
        /*064c*/ 	.word	0x000035f0
        /*0650*/ 	.word	0x00000002
        /*0654*/ 	.word	0x00000130
        /*0658*/ 	.short	0x010a
        /*065a*/ 	.byte	0xff
	.zero		1


	//   ....[86]....
        /*065c*/ 	.word	0x00003700
        /*0660*/ 	.word	0x00000002
        /*0664*/ 	.word	0x00000000
        /*0668*/ 	.short	0x0101
        /*066a*/ 	.byte	0xff
	.zero		1


	//   ....[87]....
        /*066c*/ 	.word	0x00003790
        /*0670*/ 	.word	0x000000ff
        /*0674*/ 	.word	0x00000140
        /*0678*/ 	.short	0x0106
        /*067a*/ 	.byte	0x04
	.zero		1


	//   ....[88]....
        /*067c*/ 	.word	0x000037b0
        /*0680*/ 	.word	0x000000ff
        /*0684*/ 	.word	0x00000140
        /*0688*/ 	.short	0x010a
        /*068a*/ 	.byte	0x04
	.zero		1


	//   ....[89]....
        /*068c*/ 	.word	0x00003840
        /*0690*/ 	.word	0x000000ff
        /*0694*/ 	.word	0x00000140
        /*0698*/ 	.short	0x0106
        /*069a*/ 	.byte	0x07
	.zero		1


	//   ....[90]....
        /*069c*/ 	.word	0x00003880
        /*06a0*/ 	.word	0x00000000
        /*06a4*/ 	.word	0x00000140
        /*06a8*/ 	.short	0x010a
        /*06aa*/ 	.byte	0xff
	.zero		1


	//   ....[91]....
        /*06ac*/ 	.word	0x00003ac0
        /*06b0*/ 	.word	0x000000ff
        /*06b4*/ 	.word	0x00000008
        /*06b8*/ 	.short	0x010a
        /*06ba*/ 	.byte	0x05
	.zero		1


	//   ....[92]....
        /*06bc*/ 	.word	0x00003ae0
        /*06c0*/ 	.word	0x000000ff
        /*06c4*/ 	.word	0x00000008
        /*06c8*/ 	.short	0x010a
        /*06ca*/ 	.byte	0x05
	.zero		1


	//   ....[93]....
        /*06cc*/ 	.word	0x00003c70
        /*06d0*/ 	.word	0x000000ff
        /*06d4*/ 	.word	0x00000008
        /*06d8*/ 	.short	0x010a
        /*06da*/ 	.byte	0x05
	.zero		1


	//   ....[94]....
        /*06dc*/ 	.word	0x00003c90
        /*06e0*/ 	.word	0x000000ff
        /*06e4*/ 	.word	0x00000008
        /*06e8*/ 	.short	0x010a
        /*06ea*/ 	.byte	0x05
	.zero		1


	//   ....[95]....
        /*06ec*/ 	.word	0x00003d50
        /*06f0*/ 	.word	0x000000ff
        /*06f4*/ 	.word	0x00000000
        /*06f8*/ 	.short	0x0101
        /*06fa*/ 	.byte	0x04
	.zero		1


	//   ....[96]....
        /*06fc*/ 	.word	0x00004050
        /*0700*/ 	.word	0x00000000
        /*0704*/ 	.word	0x00000130
        /*0708*/ 	.short	0x010a
        /*070a*/ 	.byte	0xff
	.zero		1


	//   ....[97]....
        /*070c*/ 	.word	0x00004110
        /*0710*/ 	.word	0x00000000
        /*0714*/ 	.word	0x00000000
        /*0718*/ 	.short	0x0101
        /*071a*/ 	.byte	0xff
	.zero		1


	//   ....[98]....
        /*071c*/ 	.word	0x000041d0
        /*0720*/ 	.word	0x000000ff
        /*0724*/ 	.word	0x00000000
        /*0728*/ 	.short	0x010a
        /*072a*/ 	.byte	0x04
	.zero		1


	//   ....[99]....
        /*072c*/ 	.word	0x000041e0
        /*0730*/ 	.word	0x000000ff
        /*0734*/ 	.word	0x00000170
        /*0738*/ 	.short	0x010a
        /*073a*/ 	.byte	0x17
	.zero		1


	//   ....[100]....
        /*073c*/ 	.word	0x00004290
        /*0740*/ 	.word	0x000000ff
        /*0744*/ 	.word	0x00000000
        /*0748*/ 	.short	0x010a
        /*074a*/ 	.byte	0x05
	.zero		1


	//   ....[101]....
        /*074c*/ 	.word	0x000043d0
        /*0750*/ 	.word	0x000000ff
        /*0754*/ 	.word	0x00000000
        /*0758*/ 	.short	0x010a
        /*075a*/ 	.byte	0x04
	.zero		1


	//   ....[102]....
        /*075c*/ 	.word	0x00004620
        /*0760*/ 	.word	0x000000ff
        /*0764*/ 	.word	0x00000000
        /*0768*/ 	.short	0x010a
        /*076a*/ 	.byte	0x04
	.zero		1


	//   ....[103]....
        /*076c*/ 	.word	0x000046b0
        /*0770*/ 	.word	0x000000ff
        /*0774*/ 	.word	0x00000000
        /*0778*/ 	.short	0x010a
        /*077a*/ 	.byte	0x05
	.zero		1


	//   ....[104]....
        /*077c*/ 	.word	0x00004740
        /*0780*/ 	.word	0x000000ff
        /*0784*/ 	.word	0x00000000
        /*0788*/ 	.short	0x010a
        /*078a*/ 	.byte	0x05
	.zero		1


	//   ....[105]....
        /*078c*/ 	.word	0x000047e0
        /*0790*/ 	.word	0x00000000
        /*0794*/ 	.word	0x00000000
        /*0798*/ 	.short	0x010a
        /*079a*/ 	.byte	0xff
	.zero		1


	//   ....[106]....
        /*079c*/ 	.word	0x00004820
        /*07a0*/ 	.word	0x00000000
        /*07a4*/ 	.word	0x00000000
        /*07a8*/ 	.short	0x010a
        /*07aa*/ 	.byte	0xff
	.zero		1


	//   ....[107]....
        /*07ac*/ 	.word	0x00004890
        /*07b0*/ 	.word	0x000000ff
        /*07b4*/ 	.word	0x00000000
        /*07b8*/ 	.short	0x0101
        /*07ba*/ 	.byte	0x04
	.zero		1


	//   ....[108]....
        /*07bc*/ 	.word	0x000048d0
        /*07c0*/ 	.word	0x000000ff
        /*07c4*/ 	.word	0x000001b0
        /*07c8*/ 	.short	0x010a
        /*07ca*/ 	.byte	0x11
	.zero		1


	//   ....[109]....
        /*07cc*/ 	.word	0x00004920
        /*07d0*/ 	.word	0x000000ff
        /*07d4*/ 	.word	0x00000000
        /*07d8*/ 	.short	0x0101
        /*07da*/ 	.byte	0x04
	.zero		1


	//   ....[110]....
        /*07dc*/ 	.word	0x00004da0
        /*07e0*/ 	.word	0x0000000c
        /*07e4*/ 	.word	0x00000130
        /*07e8*/ 	.short	0x010a
        /*07ea*/ 	.byte	0xff
	.zero		1


	//   ....[111]....
        /*07ec*/ 	.word	0x00004f10
        /*07f0*/ 	.word	0x00000000
        /*07f4*/ 	.word	0x00000000
        /*07f8*/ 	.short	0x0101
        /*07fa*/ 	.byte	0xff
	.zero		1


	//   ....[112]....
        /*07fc*/ 	.word	0x000053a0
        /*0800*/ 	.word	0x000000ff
        /*0804*/ 	.word	0x00000128
        /*0808*/ 	.short	0x010a
        /*080a*/ 	.byte	0x15
	.zero		1


	//   ....[113]....
        /*080c*/ 	.word	0x00005520
        /*0810*/ 	.word	0x000000ff
        /*0814*/ 	.word	0x00000110
        /*0818*/ 	.short	0x010a
        /*081a*/ 	.byte	0x15
	.zero		1


	//   ....[114]....
        /*081c*/ 	.word	0x000056a0
        /*0820*/ 	.word	0x000000ff
        /*0824*/ 	.word	0x00000100
        /*0828*/ 	.short	0x010b
        /*082a*/ 	.byte	0x15
	.zero		1


	//   ....[115]....
        /*082c*/ 	.word	0x000056b0
        /*0830*/ 	.word	0x000000ff
        /*0834*/ 	.word	0x00000000
        /*0838*/ 	.short	0x0101
        /*083a*/ 	.byte	0x06
	.zero		1


	//   ....[116]....
        /*083c*/ 	.word	0x000056c0
        /*0840*/ 	.word	0x000000ff
        /*0844*/ 	.word	0x00000118
        /*0848*/ 	.short	0x010a
        /*084a*/ 	.byte	0x15
	.zero		1


	//   ....[117]....
        /*084c*/ 	.word	0x000058b0
        /*0850*/ 	.word	0x000000ff
        /*0854*/ 	.word	0x00000108
        /*0858*/ 	.short	0x010b
        /*085a*/ 	.byte	0x15
	.zero		1


	//   ....[118]....
        /*085c*/ 	.word	0x000058c0
        /*0860*/ 	.word	0x000000ff
        /*0864*/ 	.word	0x00000000
        /*0868*/ 	.short	0x0101
        /*086a*/ 	.byte	0x21
	.zero		1


	//   ....[119]....
        /*086c*/ 	.word	0x000058f0
        /*0870*/ 	.word	0x000000ff
        /*0874*/ 	.word	0x00000110
        /*0878*/ 	.short	0x010a
        /*087a*/ 	.byte	0x15
	.zero		1


	//   ....[120]....
        /*087c*/ 	.word	0x00005930
        /*0880*/ 	.word	0x00000000
        /*0884*/ 	.word	0x00000118
        /*0888*/ 	.short	0x010a
        /*088a*/ 	.byte	0xff
	.zero		1


	//   ....[121]....
        /*088c*/ 	.word	0x00005c30
        /*0890*/ 	.word	0x00000003
        /*0894*/ 	.word	0x00000130
        /*0898*/ 	.short	0x010a
        /*089a*/ 	.byte	0xff
	.zero		1


	//   ....[122]....
        /*089c*/ 	.word	0x00005db0
        /*08a0*/ 	.word	0x00000000
        /*08a4*/ 	.word	0x00000000
        /*08a8*/ 	.short	0x0101
        /*08aa*/ 	.byte	0xff
	.zero		1


	//   ....[123]....
        /*08ac*/ 	.word	0x00006900
        /*08b0*/ 	.word	0x00000003
        /*08b4*/ 	.word	0x00000100
        /*08b8*/ 	.short	0x010a
        /*08ba*/ 	.byte	0xff
	.zero		1


	//   ....[124]....
        /*08bc*/ 	.word	0x00006940
        /*08c0*/ 	.word	0x00000090
        /*08c4*/ 	.word	0x00000150
        /*08c8*/ 	.short	0x010a
        /*08ca*/ 	.byte	0xff
	.zero		1


	//   ....[125]....
        /*08cc*/ 	.word	0x00006a80
        /*08d0*/ 	.word	0x00000003
        /*08d4*/ 	.word	0x00000100
        /*08d8*/ 	.short	0x010a
        /*08da*/ 	.byte	0xff
	.zero		1


	//   ....[126]....
        /*08dc*/ 	.word	0x00006be0
        /*08e0*/ 	.word	0x00000000
        /*08e4*/ 	.word	0x00000000
        /*08e8*/ 	.short	0x0101
        /*08ea*/ 	.byte	0xff
	.zero		1


	//   ....[127]....
        /*08ec*/ 	.word	0x00006c40
        /*08f0*/ 	.word	0x00000090
        /*08f4*/ 	.word	0x00000150
        /*08f8*/ 	.short	0x010a
        /*08fa*/ 	.byte	0xff
	.zero		1


	//   ....[128]....
        /*08fc*/ 	.word	0x00007fd0
        /*0900*/ 	.word	0x00000072
        /*0904*/ 	.word	0x00000100
        /*0908*/ 	.short	0x010a
        /*090a*/ 	.byte	0xff
	.zero		1


	//   ....[129]....
        /*090c*/ 	.word	0x000080a0
        /*0910*/ 	.word	0x00000072
        /*0914*/ 	.word	0x00000100
        /*0918*/ 	.short	0x010a
        /*091a*/ 	.byte	0xff
	.zero		1


	//   ....[130]....
        /*091c*/ 	.word	0x000081e0
        /*0920*/ 	.word	0x00000003
        /*0924*/ 	.word	0x00000000
        /*0928*/ 	.short	0x0101
        /*092a*/ 	.byte	0xff
	.zero		1


	//   ....[131]....
        /*092c*/ 	.word	0x000084c0
        /*0930*/ 	.word	0x00000090
        /*0934*/ 	.word	0x00000000
        /*0938*/ 	.short	0x0101
        /*093a*/ 	.byte	0xff
	.zero		1


	//   ....[132]....
        /*093c*/ 	.word	0x00009770
        /*0940*/ 	.word	0x00000003
        /*0944*/ 	.word	0x000001a0
        /*0948*/ 	.short	0x010a
        /*094a*/ 	.byte	0xff
	.zero		1


	//   ....[133]....
        /*094c*/ 	.word	0x000097d0
        /*0950*/ 	.word	0x00000000
        /*0954*/ 	.word	0x00000080
        /*0958*/ 	.short	0x010a
        /*095a*/ 	.byte	0xff
	.zero		1


	//   ....[134]....
        /*095c*/ 	.word	0x00009830
        /*0960*/ 	.word	0x00000000
        /*0964*/ 	.word	0x00000080
        /*0968*/ 	.short	0x010a
        /*096a*/ 	.byte	0xff
	.zero		1


	//   ....[135]....
        /*096c*/ 	.word	0x00009880
        /*0970*/ 	.word	0x00000003
        /*0974*/ 	.word	0x00000130
        /*0978*/ 	.short	0x010a
        /*097a*/ 	.byte	0xff
	.zero		1


	//   ....[136]....
        /*097c*/ 	.word	0x000098e0
        /*0980*/ 	.word	0x00000000
        /*0984*/ 	.word	0x00000000
        /*0988*/ 	.short	0x010a
        /*098a*/ 	.byte	0xff
	.zero		1


	//   ....[137]....
        /*098c*/ 	.word	0x00009940
        /*0990*/ 	.word	0x00000000
        /*0994*/ 	.word	0x00000000
        /*0998*/ 	.short	0x010a
        /*099a*/ 	.byte	0xff
	.zero		1


	//   ....[138]....
        /*099c*/ 	.word	0x000099a0
        /*09a0*/ 	.word	0x00000000
        /*09a4*/ 	.word	0x00000000
        /*09a8*/ 	.short	0x010a
        /*09aa*/ 	.byte	0xff
	.zero		1


	//   ....[139]....
        /*09ac*/ 	.word	0x00009a00
        /*09b0*/ 	.word	0x00000000
        /*09b4*/ 	.word	0x00000000
        /*09b8*/ 	.short	0x010a
        /*09ba*/ 	.byte	0xff
	.zero		1


	//   ....[140]....
        /*09bc*/ 	.word	0x00009a60
        /*09c0*/ 	.word	0x00000000
        /*09c4*/ 	.word	0x00000000
        /*09c8*/ 	.short	0x010a
        /*09ca*/ 	.byte	0xff
	.zero		1


	//   ....[141]....
        /*09cc*/ 	.word	0x00009ac0
        /*09d0*/ 	.word	0x00000000
        /*09d4*/ 	.word	0x00000000
        /*09d8*/ 	.short	0x010a
        /*09da*/ 	.byte	0xff
	.zero		1


	//   ....[142]....
        /*09dc*/ 	.word	0x00009b20
        /*09e0*/ 	.word	0x00000000
        /*09e4*/ 	.word	0x00000000
        /*09e8*/ 	.short	0x010a
        /*09ea*/ 	.byte	0xff
	.zero		1


	//   ....[143]....
        /*09ec*/ 	.word	0x00009b80
        /*09f0*/ 	.word	0x00000000
        /*09f4*/ 	.word	0x00000000
        /*09f8*/ 	.short	0x010a
        /*09fa*/ 	.byte	0xff
	.zero		1


	//   ....[144]....
        /*09fc*/ 	.word	0x00009be0
        /*0a00*/ 	.word	0x00000000
        /*0a04*/ 	.word	0x00000000
        /*0a08*/ 	.short	0x010a
        /*0a0a*/ 	.byte	0xff
	.zero		1


	//   ....[145]....
        /*0a0c*/ 	.word	0x00009c40
        /*0a10*/ 	.word	0x00000000
        /*0a14*/ 	.word	0x00000000
        /*0a18*/ 	.short	0x010a
        /*0a1a*/ 	.byte	0xff
	.zero		1


	//   ....[146]....
        /*0a1c*/ 	.word	0x00009ca0
        /*0a20*/ 	.word	0x00000000
        /*0a24*/ 	.word	0x00000000
        /*0a28*/ 	.short	0x010a
        /*0a2a*/ 	.byte	0xff
	.zero		1


	//   ....[147]....
        /*0a2c*/ 	.word	0x00009d00
        /*0a30*/ 	.word	0x00000000
        /*0a34*/ 	.word	0x00000000
        /*0a38*/ 	.short	0x010a
        /*0a3a*/ 	.byte	0xff
	.zero		1


	//   ....[148]....
        /*0a3c*/ 	.word	0x00009d60
        /*0a40*/ 	.word	0x00000000
        /*0a44*/ 	.word	0x00000000
        /*0a48*/ 	.short	0x010a
        /*0a4a*/ 	.byte	0xff
	.zero		1


	//   ....[149]....
        /*0a4c*/ 	.word	0x00009dc0
        /*0a50*/ 	.word	0x00000000
        /*0a54*/ 	.word	0x00000000
        /*0a58*/ 	.short	0x010a
        /*0a5a*/ 	.byte	0xff
	.zero		1


	//   ....[150]....
        /*0a5c*/ 	.word	0x00009e20
        /*0a60*/ 	.word	0x00000000
        /*0a64*/ 	.word	0x00000000
        /*0a68*/ 	.short	0x010a
        /*0a6a*/ 	.byte	0xff
	.zero		1


	//   ....[151]....
        /*0a6c*/ 	.word	0x00009e70
        /*0a70*/ 	.word	0x00000002
        /*0a74*/ 	.word	0x00000190
        /*0a78*/ 	.short	0x010a
        /*0a7a*/ 	.byte	0xff
	.zero		1


	//   ....[152]....
        /*0a7c*/ 	.word	0x00009ed0
        /*0a80*/ 	.word	0x00000002
        /*0a84*/ 	.word	0x00000140
        /*0a88*/ 	.short	0x010a
        /*0a8a*/ 	.byte	0xff
	.zero		1


	//   ....[153]....
        /*0a8c*/ 	.word	0x00009f20
        /*0a90*/ 	.word	0x00000002
        /*0a94*/ 	.word	0x00000130
        /*0a98*/ 	.short	0x010a
        /*0a9a*/ 	.byte	0xff
	.zero		1


	//   ....[154]....
        /*0a9c*/ 	.word	0x00009f80
        /*0aa0*/ 	.word	0x00000000
        /*0aa4*/ 	.word	0x00000140
        /*0aa8*/ 	.short	0x010a
        /*0aaa*/ 	.byte	0xff
	.zero		1


	//   ....[155]....
        /*0aac*/ 	.word	0x00009fe0
        /*0ab0*/ 	.word	0x00000000
        /*0ab4*/ 	.word	0x00000008
        /*0ab8*/ 	.short	0x010a
        /*0aba*/ 	.byte	0xff
	.zero		1


	//   ....[156]....
        /*0abc*/ 	.word	0x0000a0d0
        /*0ac0*/ 	.word	0x00000000
        /*0ac4*/ 	.word	0x00000008
        /*0ac8*/ 	.short	0x010a
        /*0aca*/ 	.byte	0xff
	.zero		1


	//   ....[157]....
        /*0acc*/ 	.word	0x0000a120
        /*0ad0*/ 	.word	0x00000000
        /*0ad4*/ 	.word	0x00000130
        /*0ad8*/ 	.short	0x010a
        /*0ada*/ 	.byte	0xff
	.zero		1


	//   ....[158]....
        /*0adc*/ 	.word	0x0000a180
        /*0ae0*/ 	.word	0x00000000
        /*0ae4*/ 	.word	0x00000170
        /*0ae8*/ 	.short	0x010a
        /*0aea*/ 	.byte	0xff
	.zero		1


	//   ....[159]....
        /*0aec*/ 	.word	0x0000a1e0
        /*0af0*/ 	.word	0x00000000
        /*0af4*/ 	.word	0x00000000
        /*0af8*/ 	.short	0x010a
        /*0afa*/ 	.byte	0xff
	.zero		1


	//   ....[160]....
        /*0afc*/ 	.word	0x0000a240
        /*0b00*/ 	.word	0x00000000
        /*0b04*/ 	.word	0x00000000
        /*0b08*/ 	.short	0x010a
        /*0b0a*/ 	.byte	0xff
	.zero		1


	//   ....[161]....
        /*0b0c*/ 	.word	0x0000a2a0
        /*0b10*/ 	.word	0x00000000
        /*0b14*/ 	.word	0x00000000
        /*0b18*/ 	.short	0x010a
        /*0b1a*/ 	.byte	0xff
	.zero		1


	//   ....[162]....
        /*0b1c*/ 	.word	0x0000a300
        /*0b20*/ 	.word	0x00000000
        /*0b24*/ 	.word	0x00000000
        /*0b28*/ 	.short	0x010a
        /*0b2a*/ 	.byte	0xff
	.zero		1


	//   ....[163]....
        /*0b2c*/ 	.word	0x0000a360
        /*0b30*/ 	.word	0x00000000
        /*0b34*/ 	.word	0x000001b0
        /*0b38*/ 	.short	0x010a
        /*0b3a*/ 	.byte	0xff
	.zero		1


	//   ....[164]....
        /*0b3c*/ 	.word	0x0000a3b0
        /*0b40*/ 	.word	0x0000000c
        /*0b44*/ 	.word	0x00000130
        /*0b48*/ 	.short	0x010a
        /*0b4a*/ 	.byte	0xff
	.zero		1


	//   ....[165]....
        /*0b4c*/ 	.word	0x0000a410
        /*0b50*/ 	.word	0x00000000
        /*0b54*/ 	.word	0x00000128
        /*0b58*/ 	.short	0x010a
        /*0b5a*/ 	.byte	0xff
	.zero		1


	//   ....[166]....
        /*0b5c*/ 	.word	0x0000a470
        /*0b60*/ 	.word	0x00000000
        /*0b64*/ 	.word	0x00000110
        /*0b68*/ 	.short	0x010a
        /*0b6a*/ 	.byte	0xff
	.zero		1


	//   ....[167]....
        /*0b6c*/ 	.word	0x0000a4d0
        /*0b70*/ 	.word	0x00000000
        /*0b74*/ 	.word	0x00000118
        /*0b78*/ 	.short	0x010a
        /*0b7a*/ 	.byte	0xff
	.zero		1


	//   ....[168]....
        /*0b7c*/ 	.word	0x0000a530
        /*0b80*/ 	.word	0x00000000
        /*0b84*/ 	.word	0x00000110
        /*0b88*/ 	.short	0x010a
        /*0b8a*/ 	.byte	0xff
	.zero		1


	//   ....[169]....
        /*0b8c*/ 	.word	0x0000a580
        /*0b90*/ 	.word	0x00000003
        /*0b94*/ 	.word	0x00000130
        /*0b98*/ 	.short	0x010a
        /*0b9a*/ 	.byte	0xff
	.zero		1


	//   ....[170]....
        /*0b9c*/ 	.word	0x0000a5d0
        /*0ba0*/ 	.word	0x00000003
        /*0ba4*/ 	.word	0x00000100
        /*0ba8*/ 	.short	0x010a
        /*0baa*/ 	.byte	0xff
	.zero		1


	//   ....[171]....
        /*0bac*/ 	.word	0x0000a620
        /*0bb0*/ 	.word	0x00000090
        /*0bb4*/ 	.word	0x00000150
        /*0bb8*/ 	.short	0x010a
        /*0bba*/ 	.byte	0xff
	.zero		1


	//   ....[172]....
        /*0bbc*/ 	.word	0x0000a670
        /*0bc0*/ 	.word	0x00000072
        /*0bc4*/ 	.word	0x00000100
        /*0bc8*/ 	.short	0x010a
        /*0bca*/ 	.byte	0xff
	.zero		1


	//----- nvinfo : EIATTR_NUM_MBARRIERS
	.align		4
.L_47:
        /*0bcc*/ 	.byte	0x03, 0x38
        /*0bce*/ 	.short	0x0037


	//----- nvinfo : EIATTR_EXIT_INSTR_OFFSETS
	.align		4
        /*0bd0*/ 	.byte	0x04, 0x1c
        /*0bd2*/ 	.short	(.L_49 - .L_48)


	//   ....[0]....
.L_48:
        /*0bd4*/ 	.word	0x00003360


	//   ....[1]....
        /*0bd8*/ 	.word	0x00003850


	//   ....[2]....
        /*0bdc*/ 	.word	0x000038b0


	//   ....[3]....
        /*0be0*/ 	.word	0x00004b50


	//   ....[4]....
        /*0be4*/ 	.word	0x00005960


	//   ....[5]....
        /*0be8*/ 	.word	0x000059a0


	//   ....[6]....
        /*0bec*/ 	.word	0x00009760


	//----- nvinfo : EIATTR_MAX_THREADS
	.align		4
.L_49:
        /*0bf0*/ 	.byte	0x04, 0x05
        /*0bf2*/ 	.short	(.L_51 - .L_50)
.L_50:
        /*0bf4*/ 	.word	0x00000100
        /*0bf8*/ 	.word	0x00000001
        /*0bfc*/ 	.word	0x00000001


	//----- nvinfo : EIATTR_CRS_STACK_SIZE
	.align		4
.L_51:
        /*0c00*/ 	.byte	0x04, 0x1e
        /*0c02*/ 	.short	(.L_53 - .L_52)
.L_52:
        /*0c04*/ 	.word	0x00000000


	//----- nvinfo : EIATTR_CBANK_PARAM_SIZE
	.align		4
.L_53:
        /*0c08*/ 	.byte	0x03, 0x19
        /*0c0a*/ 	.short	0x0800


	//----- nvinfo : EIATTR_PARAM_CBANK
	.align		4
        /*0c0c*/ 	.byte	0x04, 0x0a
        /*0c0e*/ 	.short	(.L_55 - .L_54)
	.align		4
.L_54:
        /*0c10*/ 	.word	index@(.nv.constant0._ZN7cutlass13device_kernelINS_4gemm6kernel13GemmUniversalIN4cute5tupleIJiiiiEEENS1_10collective13CollectiveMmaINS1_35MainloopSm100TmaUmmaWarpSpecializedILi16ELi2ELi4ENS5_IJNS4_1CILi2EEESB_NSA_ILi1EEEEEEEENS5_IJNSA_ILi256EEENSA_ILi128EEENSA_ILi64EEEEEEaNS5_IJlSC_lEEEaSJ_NS4_8TiledMMAINS4_8MMA_AtomIJNS4_21SM100_MMA_S8_2x1SM_SSIaaiLi256ELi128ELNS4_4UMMA5MajorE0ELSO_0ELNSN_8SaturateE0EEEEEENS4_6LayoutINS5_IJSC_SC_SC_EEENS5_IJNSA_ILi0EEESU_SU_EEEEENS5_IJNS4_10UnderscoreESX_SX_EEEEENS4_28SM100_TMA_2SM_LOAD_MULTICASTENS4_14ComposedLayoutINS4_7SwizzleILi2ELi4ELi3EEENS4_18smem_ptr_flag_bitsILi8EEENSS_INS5_IJNSA_ILi8EEESH_EEENS5_IJSH_SC_EEEEEEEvNS4_8identityENS4_18SM100_TMA_2SM_LOADES1A_vS1B_EENS_8epilogue10collective18CollectiveEpilogueINS1E_23Sm100TmaWarpSpecializedILi2ELi2ELi64ELb0ELb0EEEJNS5_IJSG_SG_SH_EEENS5_IJNSS_ISG_SC_EENSS_ISH_SC_EEEEEaSJ_aSJ_NS1E_6fusion15FusionCallbacksIS1I_NS1N_17LinearCombinationIaiaiLNS_15FloatRoundStyleE2EEES1J_S1M_JEEENS4_5SM1004TMEM4LOAD26SM100_TMEM_LOAD_32dp32b64xENS4_13SM90_TMA_LOADES1A_NS4_39AutoVectorizingCopyWithAssumedAlignmentILi128EEENS4_14SM90_TMA_STOREES1A_S1Z_S1Z_EEEvvEEEEvNT_6ParamsE)
        /*0c14*/ 	.short	0x0380
        /*0c16*/ 	.short	0x0800


	//----- nvinfo : EIATTR_SW_WAR
	.align		4
.L_55:
        /*0c18*/ 	.byte	0x04, 0x36
        /*0c1a*/ 	.short	(.L_57 - .L_56)
.L_56:
        /*0c1c*/ 	.word	0x00000008
.L_57:


//--------------------- .nv.callgraph             --------------------------
	.section	.nv.callgraph,"",@"SHT_CUDA_CALLGRAPH"
	.align	4
	.sectionentsize	8
	.align		4
        /*0000*/ 	.word	0x00000000
	.align		4
        /*0004*/ 	.word	0xffffffff
	.align		4
        /*0008*/ 	.word	index@(_ZN7cutlass13device_kernelINS_4gemm6kernel13GemmUniversalIN4cute5tupleIJiiiiEEENS1_10collective13CollectiveMmaINS1_35MainloopSm100TmaUmmaWarpSpecializedILi16ELi2ELi4ENS5_IJNS4_1CILi2EEESB_NSA_ILi1EEEEEEEENS5_IJNSA_ILi256EEENSA_ILi128EEENSA_ILi64EEEEEEaNS5_IJlSC_lEEEaSJ_NS4_8TiledMMAINS4_8MMA_AtomIJNS4_21SM100_MMA_S8_2x1SM_SSIaaiLi256ELi128ELNS4_4UMMA5MajorE0ELSO_0ELNSN_8SaturateE0EEEEEENS4_6LayoutINS5_IJSC_SC_SC_EEENS5_IJNSA_ILi0EEESU_SU_EEEEENS5_IJNS4_10UnderscoreESX_SX_EEEEENS4_28SM100_TMA_2SM_LOAD_MULTICASTENS4_14ComposedLayoutINS4_7SwizzleILi2ELi4ELi3EEENS4_18smem_ptr_flag_bitsILi8EEENSS_INS5_IJNSA_ILi8EEESH_EEENS5_IJSH_SC_EEEEEEEvNS4_8identityENS4_18SM100_TMA_2SM_LOADES1A_vS1B_EENS_8epilogue10collective18CollectiveEpilogueINS1E_23Sm100TmaWarpSpecializedILi2ELi2ELi64ELb0ELb0EEEJNS5_IJSG_SG_SH_EEENS5_IJNSS_ISG_SC_EENSS_ISH_SC_EEEEEaSJ_aSJ_NS1E_6fusion15FusionCallbacksIS1I_NS1N_17LinearCombinationIaiaiLNS_15FloatRoundStyleE2EEES1J_S1M_JEEENS4_5SM1004TMEM4LOAD26SM100_TMEM_LOAD_32dp32b64xENS4_13SM90_TMA_LOADES1A_NS4_39AutoVectorizingCopyWithAssumedAlignmentILi128EEENS4_14SM90_TMA_STOREES1A_S1Z_S1Z_EEEvvEEEEvNT_6ParamsE)
	.align		4
        /*000c*/ 	.word	index@(__assertfail)
	.align		4
        /*0010*/ 	.word	0x00000000
	.align		4
        /*0014*/ 	.word	0xfffffffe
	.align		4
        /*0018*/ 	.word	0x00000000
	.align		4
        /*001c*/ 	.word	0xfffffffd
	.align		4
        /*0020*/ 	.word	0x00000000
	.align		4
        /*0024*/ 	.word	0xfffffffc


//--------------------- .nv.constant4             --------------------------
	.section	.nv.constant4,"a",@progbits
	.align	8
	.align		8
.nv.constant4:
        /*0000*/ 	.dword	__assertfail
	.align		8
        /*0008*/ 	.dword	__unnamed_1
	.align		8
        /*0010*/ 	.dword	__unnamed_2
	.align		8
        /*0018*/ 	.dword	_ZN40_INTERNAL_0a68455a_4_k_cu_8a7a1a8a_212714cuda3std3__45__cpo5beginE
	.align		8
        /*0020*/ 	.dword	_ZN40_INTERNAL_0a68455a_4_k_cu_8a7a1a8a_212714cuda3std3__45__cpo3endE
	.align		8
        /*0028*/ 	.dword	_ZN40_INTERNAL_0a68455a_4_k_cu_8a7a1a8a_212714cuda3std3__45__cpo6cbeginE
	.align		8
        /*0030*/ 	.dword	_ZN40_INTERNAL_0a68455a_4_k_cu_8a7a1a8a_212714cuda3std3__45__cpo4cendE
	.align		8
        /*0038*/ 	.dword	_ZN40_INTERNAL_0a68455a_4_k_cu_8a7a1a8a_212714cuda3std3__442_GLOBAL__N__0a68455a_4_k_cu_8a7a1a8a_212716ignoreE
	.align		8
        /*0040*/ 	.dword	_ZN40_INTERNAL_0a68455a_4_k_cu_8a7a1a8a_212714cuda3std3__419piecewise_constructE
	.align		8
        /*0048*/ 	.dword	_ZN40_INTERNAL_0a68455a_4_k_cu_8a7a1a8a_212714cuda3std3__48in_placeE
	.align		8
        /*0050*/ 	.dword	_ZN40_INTERNAL_0a68455a_4_k_cu_8a7a1a8a_212714cuda3std6ranges3__45__cpo4swapE
	.align		8
        /*0058*/ 	.dword	_ZN40_INTERNAL_0a68455a_4_k_cu_8a7a1a8a_212714cuda3std6ranges3__45__cpo9iter_moveE
	.align		8
        /*0060*/ 	.dword	_ZN40_INTERNAL_0a68455a_4_k_cu_8a7a1a8a_212714cute7productE
	.align		8
        /*0068*/ 	.dword	_ZN40_INTERNAL_0a68455a_4_k_cu_8a7a1a8a_212714cute1_E
	.align		8
        /*0070*/ 	.dword	$str$25
	.align		8
        /*0078*/ 	.dword	$str$26
	.align		8
        /*0080*/ 	.dword	$str$27
	.align		8
        /*0088*/ 	.dword	$str$28


//--------------------- .text._ZN7cutlass13device_kernelINS_4gemm6kernel13GemmUniversalIN4cute5tupleIJiiiiEEENS1_10collective13CollectiveMmaINS1_35MainloopSm100TmaUmmaWarpSpecializedILi16ELi2ELi4ENS5_IJNS4_1CILi2EEESB_NSA_ILi1EEEEEEEENS5_IJNSA_ILi256EEENSA_ILi128EEENSA_ILi64EEEEEEaNS5_IJlSC_lEEEaSJ_NS4_8TiledMMAINS4_8MMA_AtomIJNS4_21SM100_MMA_S8_2x1SM_SSIaaiLi256ELi128ELNS4_4UMMA5MajorE0ELSO_0ELNSN_8SaturateE0EEEEEENS4_6LayoutINS5_IJSC_SC_SC_EEENS5_IJNSA_ILi0EEESU_SU_EEEEENS5_IJNS4_10UnderscoreESX_SX_EEEEENS4_28SM100_TMA_2SM_LOAD_MULTICASTENS4_14ComposedLayoutINS4_7SwizzleILi2ELi4ELi3EEENS4_18smem_ptr_flag_bitsILi8EEENSS_INS5_IJNSA_ILi8EEESH_EEENS5_IJSH_SC_EEEEEEEvNS4_8identityENS4_18SM100_TMA_2SM_LOADES1A_vS1B_EENS_8epilogue10collective18CollectiveEpilogueINS1E_23Sm100TmaWarpSpecializedILi2ELi2ELi64ELb0ELb0EEEJNS5_IJSG_SG_SH_EEENS5_IJNSS_ISG_SC_EENSS_ISH_SC_EEEEEaSJ_aSJ_NS1E_6fusion15FusionCallbacksIS1I_NS1N_17LinearCombinationIaiaiLNS_15FloatRoundStyleE2EEES1J_S1M_JEEENS4_5SM1004TMEM4LOAD26SM100_TMEM_LOAD_32dp32b64xENS4_13SM90_TMA_LOADES1A_NS4_39AutoVectorizingCopyWithAssumedAlignmentILi128EEENS4_14SM90_TMA_STOREES1A_S1Z_S1Z_EEEvvEEEEvNT_6ParamsE --------------------------
	.section	.text._ZN7cutlass13device_kernelINS_4gemm6kernel13GemmUniversalIN4cute5tupleIJiiiiEEENS1_10collective13CollectiveMmaINS1_35MainloopSm100TmaUmmaWarpSpecializedILi16ELi2ELi4ENS5_IJNS4_1CILi2EEESB_NSA_ILi1EEEEEEEENS5_IJNSA_ILi256EEENSA_ILi128EEENSA_ILi64EEEEEEaNS5_IJlSC_lEEEaSJ_NS4_8TiledMMAINS4_8MMA_AtomIJNS4_21SM100_MMA_S8_2x1SM_SSIaaiLi256ELi128ELNS4_4UMMA5MajorE0ELSO_0ELNSN_8SaturateE0EEEEEENS4_6LayoutINS5_IJSC_SC_SC_EEENS5_IJNSA_ILi0EEESU_SU_EEEEENS5_IJNS4_10UnderscoreESX_SX_EEEEENS4_28SM100_TMA_2SM_LOAD_MULTICASTENS4_14ComposedLayoutINS4_7SwizzleILi2ELi4ELi3EEENS4_18smem_ptr_flag_bitsILi8EEENSS_INS5_IJNSA_ILi8EEESH_EEENS5_IJSH_SC_EEEEEEEvNS4_8identityENS4_18SM100_TMA_2SM_LOADES1A_vS1B_EENS_8epilogue10collective18CollectiveEpilogueINS1E_23Sm100TmaWarpSpecializedILi2ELi2ELi64ELb0ELb0EEEJNS5_IJSG_SG_SH_EEENS5_IJNSS_ISG_SC_EENSS_ISH_SC_EEEEEaSJ_aSJ_NS1E_6fusion15FusionCallbacksIS1I_NS1N_17LinearCombinationIaiaiLNS_15FloatRoundStyleE2EEES1J_S1M_JEEENS4_5SM1004TMEM4LOAD26SM100_TMEM_LOAD_32dp32b64xENS4_13SM90_TMA_LOADES1A_NS4_39AutoVectorizingCopyWithAssumedAlignmentILi128EEENS4_14SM90_TMA_STOREES1A_S1Z_S1Z_EEEvvEEEEvNT_6ParamsE,"ax",@progbits
	.align	128
.text._ZN7cutlass13device_kernelINS_4gemm6kernel13GemmUniversalIN4cute5tupleIJiiiiEEENS1_10collective13CollectiveMmaINS1_35MainloopSm100TmaUmmaWarpSpecializedILi16ELi2ELi4ENS5_IJNS4_1CILi2EEESB_NSA_ILi1EEEEEEEENS5_IJNSA_ILi256EEENSA_ILi128EEENSA_ILi64EEEEEEaNS5_IJlSC_lEEEaSJ_NS4_8TiledMMAINS4_8MMA_AtomIJNS4_21SM100_MMA_S8_2x1SM_SSIaaiLi256ELi128ELNS4_4UMMA5MajorE0ELSO_0ELNSN_8SaturateE0EEEEEENS4_6LayoutINS5_IJSC_SC_SC_EEENS5_IJNSA_ILi0EEESU_SU_EEEEENS5_IJNS4_10UnderscoreESX_SX_EEEEENS4_28SM100_TMA_2SM_LOAD_MULTICASTENS4_14ComposedLayoutINS4_7SwizzleILi2ELi4ELi3EEENS4_18smem_ptr_flag_bitsILi8EEENSS_INS5_IJNSA_ILi8EEESH_EEENS5_IJSH_SC_EEEEEEEvNS4_8identityENS4_18SM100_TMA_2SM_LOADES1A_vS1B_EENS_8epilogue10collective18CollectiveEpilogueINS1E_23Sm100TmaWarpSpecializedILi2ELi2ELi64ELb0ELb0EEEJNS5_IJSG_SG_SH_EEENS5_IJNSS_ISG_SC_EENSS_ISH_SC_EEEEEaSJ_aSJ_NS1E_6fusion15FusionCallbacksIS1I_NS1N_17LinearCombinationIaiaiLNS_15FloatRoundStyleE2EEES1J_S1M_JEEENS4_5SM1004TMEM4LOAD26SM100_TMEM_LOAD_32dp32b64xENS4_13SM90_TMA_LOADES1A_NS4_39AutoVectorizingCopyWithAssumedAlignmentILi128EEENS4_14SM90_TMA_STOREES1A_S1Z_S1Z_EEEvvEEEEvNT_6ParamsE:
        .type           _ZN7cutlass13device_kernelINS_4gemm6kernel13GemmUniversalIN4cute5tupleIJiiiiEEENS1_10collective13CollectiveMmaINS1_35MainloopSm100TmaUmmaWarpSpecializedILi16ELi2ELi4ENS5_IJNS4_1CILi2EEESB_NSA_ILi1EEEEEEEENS5_IJNSA_ILi256EEENSA_ILi128EEENSA_ILi64EEEEEEaNS5_IJlSC_lEEEaSJ_NS4_8TiledMMAINS4_8MMA_AtomIJNS4_21SM100_MMA_S8_2x1SM_SSIaaiLi256ELi128ELNS4_4UMMA5MajorE0ELSO_0ELNSN_8SaturateE0EEEEEENS4_6LayoutINS5_IJSC_SC_SC_EEENS5_IJNSA_ILi0EEESU_SU_EEEEENS5_IJNS4_10UnderscoreESX_SX_EEEEENS4_28SM100_TMA_2SM_LOAD_MULTICASTENS4_14ComposedLayoutINS4_7SwizzleILi2ELi4ELi3EEENS4_18smem_ptr_flag_bitsILi8EEENSS_INS5_IJNSA_ILi8EEESH_EEENS5_IJSH_SC_EEEEEEEvNS4_8identityENS4_18SM100_TMA_2SM_LOADES1A_vS1B_EENS_8epilogue10collective18CollectiveEpilogueINS1E_23Sm100TmaWarpSpecializedILi2ELi2ELi64ELb0ELb0EEEJNS5_IJSG_SG_SH_EEENS5_IJNSS_ISG_SC_EENSS_ISH_SC_EEEEEaSJ_aSJ_NS1E_6fusion15FusionCallbacksIS1I_NS1N_17LinearCombinationIaiaiLNS_15FloatRoundStyleE2EEES1J_S1M_JEEENS4_5SM1004TMEM4LOAD26SM100_TMEM_LOAD_32dp32b64xENS4_13SM90_TMA_LOADES1A_NS4_39AutoVectorizingCopyWithAssumedAlignmentILi128EEENS4_14SM90_TMA_STOREES1A_S1Z_S1Z_EEEvvEEEEvNT_6ParamsE,@function
        .size           _ZN7cutlass13device_kernelINS_4gemm6kernel13GemmUniversalIN4cute5tupleIJiiiiEEENS1_10collective13CollectiveMmaINS1_35MainloopSm100TmaUmmaWarpSpecializedILi16ELi2ELi4ENS5_IJNS4_1CILi2EEESB_NSA_ILi1EEEEEEEENS5_IJNSA_ILi256EEENSA_ILi128EEENSA_ILi64EEEEEEaNS5_IJlSC_lEEEaSJ_NS4_8TiledMMAINS4_8MMA_AtomIJNS4_21SM100_MMA_S8_2x1SM_SSIaaiLi256ELi128ELNS4_4UMMA5MajorE0ELSO_0ELNSN_8SaturateE0EEEEEENS4_6LayoutINS5_IJSC_SC_SC_EEENS5_IJNSA_ILi0EEESU_SU_EEEEENS5_IJNS4_10UnderscoreESX_SX_EEEEENS4_28SM100_TMA_2SM_LOAD_MULTICASTENS4_14ComposedLayoutINS4_7SwizzleILi2ELi4ELi3EEENS4_18smem_ptr_flag_bitsILi8EEENSS_INS5_IJNSA_ILi8EEESH_EEENS5_IJSH_SC_EEEEEEEvNS4_8identityENS4_18SM100_TMA_2SM_LOADES1A_vS1B_EENS_8epilogue10collective18CollectiveEpilogueINS1E_23Sm100TmaWarpSpecializedILi2ELi2ELi64ELb0ELb0EEEJNS5_IJSG_SG_SH_EEENS5_IJNSS_ISG_SC_EENSS_ISH_SC_EEEEEaSJ_aSJ_NS1E_6fusion15FusionCallbacksIS1I_NS1N_17LinearCombinationIaiaiLNS_15FloatRoundStyleE2EEES1J_S1M_JEEENS4_5SM1004TMEM4LOAD26SM100_TMEM_LOAD_32dp32b64xENS4_13SM90_TMA_LOADES1A_NS4_39AutoVectorizingCopyWithAssumedAlignmentILi128EEENS4_14SM90_TMA_STOREES1A_S1Z_S1Z_EEEvvEEEEvNT_6ParamsE,(.L_x_200 - _ZN7cutlass13device_kernelINS_4gemm6kernel13GemmUniversalIN4cute5tupleIJiiiiEEENS1_10collective13CollectiveMmaINS1_35MainloopSm100TmaUmmaWarpSpecializedILi16ELi2ELi4ENS5_IJNS4_1CILi2EEESB_NSA_ILi1EEEEEEEENS5_IJNSA_ILi256EEENSA_ILi128EEENSA_ILi64EEEEEEaNS5_IJlSC_lEEEaSJ_NS4_8TiledMMAINS4_8MMA_AtomIJNS4_21SM100_MMA_S8_2x1SM_SSIaaiLi256ELi128ELNS4_4UMMA5MajorE0ELSO_0ELNSN_8SaturateE0EEEEEENS4_6LayoutINS5_IJSC_SC_SC_EEENS5_IJNSA_ILi0EEESU_SU_EEEEENS5_IJNS4_10UnderscoreESX_SX_EEEEENS4_28SM100_TMA_2SM_LOAD_MULTICASTENS4_14ComposedLayoutINS4_7SwizzleILi2ELi4ELi3EEENS4_18smem_ptr_flag_bitsILi8EEENSS_INS5_IJNSA_ILi8EEESH_EEENS5_IJSH_SC_EEEEEEEvNS4_8identityENS4_18SM100_TMA_2SM_LOADES1A_vS1B_EENS_8epilogue10collective18CollectiveEpilogueINS1E_23Sm100TmaWarpSpecializedILi2ELi2ELi64ELb0ELb0EEEJNS5_IJSG_SG_SH_EEENS5_IJNSS_ISG_SC_EENSS_ISH_SC_EEEEEaSJ_aSJ_NS1E_6fusion15FusionCallbacksIS1I_NS1N_17LinearCombinationIaiaiLNS_15FloatRoundStyleE2EEES1J_S1M_JEEENS4_5SM1004TMEM4LOAD26SM100_TMEM_LOAD_32dp32b64xENS4_13SM90_TMA_LOADES1A_NS4_39AutoVectorizingCopyWithAssumedAlignmentILi128EEENS4_14SM90_TMA_STOREES1A_S1Z_S1Z_EEEvvEEEEvNT_6ParamsE)
        .other          _ZN7cutlass13device_kernelINS_4gemm6kernel13GemmUniversalIN4cute5tupleIJiiiiEEENS1_10collective13CollectiveMmaINS1_35MainloopSm100TmaUmmaWarpSpecializedILi16ELi2ELi4ENS5_IJNS4_1CILi2EEESB_NSA_ILi1EEEEEEEENS5_IJNSA_ILi256EEENSA_ILi128EEENSA_ILi64EEEEEEaNS5_IJlSC_lEEEaSJ_NS4_8TiledMMAINS4_8MMA_AtomIJNS4_21SM100_MMA_S8_2x1SM_SSIaaiLi256ELi128ELNS4_4UMMA5MajorE0ELSO_0ELNSN_8SaturateE0EEEEEENS4_6LayoutINS5_IJSC_SC_SC_EEENS5_IJNSA_ILi0EEESU_SU_EEEEENS5_IJNS4_10UnderscoreESX_SX_EEEEENS4_28SM100_TMA_2SM_LOAD_MULTICASTENS4_14ComposedLayoutINS4_7SwizzleILi2ELi4ELi3EEENS4_18smem_ptr_flag_bitsILi8EEENSS_INS5_IJNSA_ILi8EEESH_EEENS5_IJSH_SC_EEEEEEEvNS4_8identityENS4_18SM100_TMA_2SM_LOADES1A_vS1B_EENS_8epilogue10collective18CollectiveEpilogueINS1E_23Sm100TmaWarpSpecializedILi2ELi2ELi64ELb0ELb0EEEJNS5_IJSG_SG_SH_EEENS5_IJNSS_ISG_SC_EENSS_ISH_SC_EEEEEaSJ_aSJ_NS1E_6fusion15FusionCallbacksIS1I_NS1N_17LinearCombinationIaiaiLNS_15FloatRoundStyleE2EEES1J_S1M_JEEENS4_5SM1004TMEM4LOAD26SM100_TMEM_LOAD_32dp32b64xENS4_13SM90_TMA_LOADES1A_NS4_39AutoVectorizingCopyWithAssumedAlignmentILi128EEENS4_14SM90_TMA_STOREES1A_S1Z_S1Z_EEEvvEEEEvNT_6ParamsE,@"STO_CUDA_ENTRY STV_DEFAULT"
_ZN7cutlass13device_kernelINS_4gemm6kernel13GemmUniversalIN4cute5tupleIJiiiiEEENS1_10collective13CollectiveMmaINS1_35MainloopSm100TmaUmmaWarpSpecializedILi16ELi2ELi4ENS5_IJNS4_1CILi2EEESB_NSA_ILi1EEEEEEEENS5_IJNSA_ILi256EEENSA_ILi128EEENSA_ILi64EEEEEEaNS5_IJlSC_lEEEaSJ_NS4_8TiledMMAINS4_8MMA_AtomIJNS4_21SM100_MMA_S8_2x1SM_SSIaaiLi256ELi128ELNS4_4UMMA5MajorE0ELSO_0ELNSN_8SaturateE0EEEEEENS4_6LayoutINS5_IJSC_SC_SC_EEENS5_IJNSA_ILi0EEESU_SU_EEEEENS5_IJNS4_10UnderscoreESX_SX_EEEEENS4_28SM100_TMA_2SM_LOAD_MULTICASTENS4_14ComposedLayoutINS4_7SwizzleILi2ELi4ELi3EEENS4_18smem_ptr_flag_bitsILi8EEENSS_INS5_IJNSA_ILi8EEESH_EEENS5_IJSH_SC_EEEEEEEvNS4_8identityENS4_18SM100_TMA_2SM_LOADES1A_vS1B_EENS_8epilogue10collective18CollectiveEpilogueINS1E_23Sm100TmaWarpSpecializedILi2ELi2ELi64ELb0ELb0EEEJNS5_IJSG_SG_SH_EEENS5_IJNSS_ISG_SC_EENSS_ISH_SC_EEEEEaSJ_aSJ_NS1E_6fusion15FusionCallbacksIS1I_NS1N_17LinearCombinationIaiaiLNS_15FloatRoundStyleE2EEES1J_S1M_JEEENS4_5SM1004TMEM4LOAD26SM100_TMEM_LOAD_32dp32b64xENS4_13SM90_TMA_LOADES1A_NS4_39AutoVectorizingCopyWithAssumedAlignmentILi128EEENS4_14SM90_TMA_STOREES1A_S1Z_S1Z_EEEvvEEEEvNT_6ParamsE:
[----:B------:R-:W1:Y:S01]  /*0000*/  LDC R1, c[0x0][0x37c] ;  /* 0x0000df00ff017b82 */ /* 0x000e620000000800 */
[----:B------:R-:W2:Y:S01]  /*0010*/  S2R R154, SR_TID.X ;  /* 0x00000000009a7919 */ /* 0x000ea20000002100 */
[----:B------:R-:W3:Y:S06]  /*0020*/  LDCU.64 UR8, c[0x0][0x890] ;  /* 0x00011200ff0877ac */ /* 0x000eec0008000a00 */
[----:B------:R-:W4:Y:S01]  /*0030*/  S2UR UR46, SR_CgaCtaId ;  /* 0x00000000002e79c3 */ /* 0x000f220000008800 */
[----:B------:R-:W-:Y:S02]  /*0040*/  PRMT R140, RZ, 0x7610, R140 ;  /* 0x00007610ff8c7816 */ /* 0x000fe4000000008c */
[----:B------:R-:W-:Y:S01]  /*0050*/  ELECT P1, URZ, PT ;  /* 0x0000000000ff782f */ /* 0x000fe20003820000 */
[----:B---3--:R-:W-:-:S04]  /*0060*/  UISETP.NE.U32.AND UP0, UPT, UR8, URZ, UPT ;  /* 0x000000ff0800728c */ /* 0x008fc8000bf05070 */
[----:B------:R-:W-:Y:S02]  /*0070*/  UISETP.NE.AND.EX UP0, UPT, UR9, URZ, UPT, UP0 ;  /* 0x000000ff0900728c */ /* 0x000fe4000bf05300 */
[----:B----4-:R-:W-:Y:S02]  /*0080*/  ULOP3.LUT UR33, UR46, 0x1, URZ, 0xc0, !UPT ;  /* 0x000000012e217892 */ /* 0x010fe4000f8ec0ff */
[----:B------:R-:W-:Y:S01]  /*0090*/  ULOP3.LUT UR34, UR46, 0x1, URZ, 0x3c, !UPT ;  /* 0x000000012e227892 */ /* 0x000fe2000f8e3cff */
[----:B--2---:R-:W-:-:S05]  /*00a0*/  SHF.R.U32.HI R141, RZ, 0x5, R154 ;  /* 0x00000005ff8d7819 */ /* 0x004fca000001169a */
[----:B------:R-:W2:Y:S02]  /*00b0*/  SHFL.IDX PT, R0, R141, RZ, 0x1f ;  /* 0x00001fff8d007589 */ /* 0x000ea400000e0000 */
[----:B--2---:R-:W-:Y:S01]  /*00c0*/  R2UR UR18, R0 ;  /* 0x00000000001272ca */ /* 0x004fe200000e0000 */
[----:B-1----:R-:W-:-:S14]  /*00d0*/  BRA.U UP0, `(.L_x_0) ;  /* 0x0000000100307547 */ /* 0x002fdc000b800000 */
[----:B------:R-:W1:Y:S02]  /*00e0*/  LDCU.64 UR4, c[0x0][0x888] ;  /* 0x00011100ff0477ac */ /* 0x000e640008000a00 */
[----:B-1----:R-:W-:-:S04]  /*00f0*/  UISETP.NE.U32.AND UP0, UPT, UR4, URZ, UPT ;  /* 0x000000ff0400728c */ /* 0x002fc8000bf05070 */
[----:B------:R-:W-:-:S09]  /*0100*/  UISETP.NE.AND.EX UP0, UPT, UR5, URZ, UPT, UP0 ;  /* 0x000000ff0500728c */ /* 0x000fd2000bf05300 */
[----:B------:R-:W-:Y:S05]  /*0110*/  BRA.U !UP0, `(.L_x_1) ;  /* 0x0000000108147547 */ /* 0x000fea000b800000 */
[----:B------:R-:W1:Y:S01]  /*0120*/  LDC.64 R72, c[0x0][0x888] ;  /* 0x00022200ff487b82 */ /* 0x000e620000000a00 */
[----:B------:R-:W1:Y:S02]  /*0130*/  LDCU.64 UR4, c[0x0][0x358] ;  /* 0x00006b00ff0477ac */ /* 0x000e640008000a00 */
[----:B-1----:R1:W5:Y:S01]  /*0140*/  LDG.E R72, desc[UR4][R72.64] ;  /* 0x0000000448487981 */ /* 0x002362000c1e1900 */
[----:B------:R-:W-:Y:S01]  /*0150*/  HFMA2 R140, -RZ, RZ, 0, 5.9604644775390625e-08 ;  /* 0x00000001ff8c7431 */ /* 0x000fe200000001ff */
[----:B------:R-:W-:Y:S05]  /*0160*/  BRA `(.L_x_0) ;  /* 0x00000000000c7947 */ /* 0x000fea0003800000 */
.L_x_1:
[----:B------:R-:W1:Y:S01]  /*0170*/  LDCU UR4, c[0x0][0x880] ;  /* 0x00011000ff0477ac */ /* 0x000e620008000800 */
[----:B------:R-:W-:Y:S01]  /*0180*/  HFMA2 R140, -RZ, RZ, 0, 5.9604644775390625e-08 ;  /* 0x00000001ff8c7431 */ /* 0x000fe200000001ff */
[----:B-1----:R-:W-:-:S07]  /*0190*/  MOV R72, UR4 ;  /* 0x0000000400487c02 */ /* 0x002fce0008000f00 */
.L_x_0:
[----:B------:R-:W2:Y:S02]  /*01a0*/  LDCU.64 UR4, c[0x0][0x8b0] ;  /* 0x00011600ff0477ac */ /* 0x000ea40008000a00 */
[----:B--2---:R-:W-:-:S04]  /*01b0*/  UISETP.NE.U32.AND UP0, UPT, UR4, URZ, UPT ;  /* 0x000000ff0400728c */ /* 0x004fc8000bf05070 */
[----:B------:R-:W-:-:S09]  /*01c0*/  UISETP.NE.AND.EX UP0, UPT, UR5, URZ, UPT, UP0 ;  /* 0x000000ff0500728c */ /* 0x000fd2000bf05300 */
[----:B------:R-:W-:Y:S05]  /*01d0*/  BRA.U UP0, `(.L_x_2) ;  /* 0x0000000100287547 */ /* 0x000fea000b800000 */
[----:B------:R-:W2:Y:S02]  /*01e0*/  LDCU.64 UR4, c[0x0][0x8a8] ;  /* 0x00011500ff0477ac */ /* 0x000ea40008000a00 */
[----:B--2---:R-:W-:-:S04]  /*01f0*/  UISETP.NE.U32.AND UP0, UPT, UR4, URZ, UPT ;  /* 0x000000ff0400728c */ /* 0x004fc8000bf05070 */
[----:B------:R-:W-:-:S09]  /*0200*/  UISETP.NE.AND.EX UP0, UPT, UR5, URZ, UPT, UP0 ;  /* 0x000000ff0500728c */ /* 0x000fd2000bf05300 */
[----:B------:R-:W-:Y:S05]  /*0210*/  BRA.U !UP0, `(.L_x_3) ;  /* 0x0000000108107547 */ /* 0x000fea000b800000 */
[----:B------:R-:W2:Y:S01]  /*0220*/  LDC.64 R70, c[0x0][0x8a8] ;  /* 0x00022a00ff467b82 */ /* 0x000ea20000000a00 */
[----:B------:R-:W2:Y:S02]  /*0230*/  LDCU.64 UR4, c[0x0][0x358] ;  /* 0x00006b00ff0477ac */ /* 0x000ea40008000a00 */
[----:B--2---:R2:W5:Y:S01]  /*0240*/  LDG.E R70, desc[UR4][R70.64] ;  /* 0x0000000446467981 */ /* 0x004562000c1e1900 */
[----:B------:R-:W-:Y:S05]  /*0250*/  BRA `(.L_x_2) ;  /* 0x0000000000087947 */ /* 0x000fea0003800000 */
.L_x_3:
[----:B------:R-:W2:Y:S02]  /*0260*/  LDCU UR4, c[0x0][0x8a0] ;  /* 0x00011400ff0477ac */ /* 0x000ea40008000800 */
[----:B--2---:R-:W-:Y:S02]  /*0270*/  MOV R70, UR4 ;  /* 0x0000000400467c02 */ /* 0x004fe40008000f00 */
.L_x_2:
[----:B------:R-:W-:Y:S01]  /*0280*/  IMAD.U32 R0, RZ, RZ, UR18 ;  /* 0x00000012ff007e24 */ /* 0x000fe2000f8e00ff */
[----:B------:R-:W-:Y:S04]  /*0290*/  BSSY.RECONVERGENT B0, `(.L_x_4) ;  /* 0x000000c000007945 */ /* 0x000fe80003800200 */
[C---:B------:R-:W-:Y:S02]  /*02a0*/  ISETP.NE.OR P2, PT, R0.reuse, 0x1, !P1 ;  /* 0x000000010000780c */ /* 0x040fe40004f45670 */
[----:B------:R-:W-:-:S11]  /*02b0*/  ISETP.NE.OR P0, PT, R0, 0x3, !P1 ;  /* 0x000000030000780c */ /* 0x000fd60004f05670 */
[----:B------:R-:W-:Y:S05]  /*02c0*/  @P2 BRA `(.L_x_5) ;  /* 0x0000000000202947 */ /* 0x000fea0003800000 */
[----:B------:R-:W3:Y:S02]  /*02d0*/  LDCU.64 UR4, c[0x0][0x348] ;  /* 0x00006900ff0477ac */ /* 0x000ee40008000a00 */
[----:B---3--:R-:W-:Y:S02]  /*02e0*/  UIADD3 UR6, UP1, UPT, UR4, 0x80, URZ ;  /* 0x0000008004067890 */ /* 0x008fe4000ff3e0ff */
[----:B------:R-:W-:Y:S02]  /*02f0*/  UIADD3 UR4, UP0, UPT, UR4, 0x180, URZ ;  /* 0x0000018004047890 */ /* 0x000fe4000ff1e0ff */
[----:B------:R-:W-:Y:S02]  /*0300*/  UIADD3.X UR7, UPT, UPT, URZ, UR5, URZ, UP1, !UPT ;  /* 0x00000005ff077290 */ /* 0x000fe40008ffe4ff */
[----:B------:R-:W-:-:S07]  /*0310*/  UIADD3.X UR5, UPT, UPT, URZ, UR5, URZ, UP0, !UPT ;  /* 0x00000005ff057290 */ /* 0x000fce00087fe4ff */
[----:B------:R3:W-:Y:S02]  /*0320*/  UTMACCTL.PF [UR6] ;  /* 0x00000000060079b9 */ /* 0x0007e40008040000 */
[----:B------:R3:W-:Y:S02]  /*0330*/  UTMACCTL.PF [UR4] ;  /* 0x00000000040079b9 */ /* 0x0007e40008040000 */
[----:B---3--:R-:W-:Y:S01]  /*0340*/  NOP ;  /* 0x0000000000007918 */ /* 0x008fe20000000000 */
.L_x_5:
[----:B------:R-:W-:Y:S05]  /*0350*/  BSYNC.RECONVERGENT B0 ;  /* 0x0000000000007941 */ /* 0x000fea0003800200 */
.L_x_4:
[----:B------:R-:W-:Y:S04]  /*0360*/  BSSY.RECONVERGENT B0, `(.L_x_6) ;  /* 0x000000a000007945 */ /* 0x000fe80003800200 */
        /* <DEDUP_REMOVED lines=9> */
.L_x_7:
[----:B------:R-:W-:Y:S05]  /*0400*/  BSYNC.RECONVERGENT B0 ;  /* 0x0000000000007941 */ /* 0x000fea0003800200 */
.L_x_6:
[----:B------:R-:W3:Y:S01]  /*0410*/  LDCU.64 UR4, c[0x0][0x888] ;  /* 0x00011100ff0477ac */ /* 0x000ee20008000a00 */
[----:B------:R-:W-:Y:S02]  /*0420*/  UISETP.EQ.U32.AND UP1, UPT, UR8, URZ, UPT ;  /* 0x000000ff0800728c */ /* 0x000fe4000bf22070 */
[----:B------:R-:W-:Y:S02]  /*0430*/  UPLOP3.LUT UP3, UPT, UPT, UPT, UPT, 0x80, 0x8 ;  /* 0x000000000008789c */ /* 0x000fe40003f6f070 */
[----:B---3--:R-:W-:-:S04]  /*0440*/  UISETP.NE.U32.AND UP0, UPT, UR4, URZ, UPT ;  /* 0x000000ff0400728c */ /* 0x008fc8000bf05070 */
[----:B------:R-:W-:-:S04]  /*0450*/  UISETP.NE.AND.EX UP0, UPT, UR5, URZ, UPT, UP0 ;  /* 0x000000ff0500728c */ /* 0x000fc8000bf05300 */
[----:B------:R-:W-:-:S04]  /*0460*/  UISETP.EQ.OR.EX UP2, UPT, UR9, URZ, !UP0, UP1 ;  /* 0x000000ff0900728c */ /* 0x000fc8000c742710 */
[----:B------:R-:W-:-:S06]  /*0470*/  UP2UR UR4, UPR, URZ, 0x4 ;  /* 0x00000004ff047883 */ /* 0x000fcc0008000000 */
[----:B------:R-:W-:Y:S01]  /*0480*/  MOV R143, UR4 ;  /* 0x00000004008f7c02 */ /* 0x000fe20008000f00 */
[----:B------:R-:W-:Y:S06]  /*0490*/  BRA.U !UP2, `(.L_x_8) ;  /* 0x000000010a207547 */ /* 0x000fec000b800000 */
[----:B-----5:R-:W-:Y:S01]  /*04a0*/  R2UR UR5, R72 ;  /* 0x00000000480572ca */ /* 0x020fe200000e0000 */
[----:B------:R-:W-:Y:S02]  /*04b0*/  UISETP.NE.U32.AND UP1, UPT, UR8, URZ, UPT ;  /* 0x000000ff0800728c */ /* 0x000fe4000bf25070 */
[----:B------:R-:W-:Y:S02]  /*04c0*/  USEL UR4, URZ, 0xffffffff, UP0 ;  /* 0xffffffffff047887 */ /* 0x000fe40008000000 */
[----:B------:R-:W-:-:S08]  /*04d0*/  UISETP.NE.AND.EX UP1, UPT, UR9, URZ, UPT, UP1 ;  /* 0x000000ff0900728c */ /* 0x000fd0000bf25310 */
[----:B------:R-:W-:-:S04]  /*04e0*/  UISETP.NE.AND UP0, UPT, UR5, URZ, UPT ;  /* 0x000000ff0500728c */ /* 0x000fc8000bf05270 */
[----:B------:R-:W-:-:S04]  /*04f0*/  @!UP1 USEL UR4, URZ, 0xffffffff, UP0 ;  /* 0xffffffffff049887 */ /* 0x000fc80008000000 */
[----:B------:R-:W-:-:S04]  /*0500*/  ULOP3.LUT UR4, UR4, 0x1, URZ, 0xc0, !UPT ;  /* 0x0000000104047892 */ /* 0x000fc8000f8ec0ff */
[----:B------:R-:W-:-:S11]  /*0510*/  UISETP.NE.U32.AND UP3, UPT, UR4, 0x1, UPT ;  /* 0x000000010400788c */ /* 0x000fd6000bf65070 */
.L_x_8:
[----:B------:R-:W3:Y:S01]  /*0520*/  SHFL.IDX PT, R0, R141, RZ, 0x1f ;  /* 0x00001fff8d007589 */ /* 0x000ee200000e0000 */
[----:B------:R-:W-:-:S04]  /*0530*/  UISETP.NE.AND UP0, UPT, UR18, 0x2, UPT ;  /* 0x000000021200788c */ /* 0x000fc8000bf05270 */
[----:B------:R-:W-:Y:S02]  /*0540*/  UISETP.EQ.AND UP1, UPT, UR33, URZ, !UP0 ;  /* 0x000000ff2100728c */ /* 0x000fe4000c722270 */
[----:B------:R-:W-:-:S04]  /*0550*/  USEL UR37, URZ, 0x1, UP0 ;  /* 0x00000001ff257887 */ /* 0x000fc80008000000 */
[----:B------:R-:W-:Y:S02]  /*0560*/  PLOP3.LUT P3, PT, P1, PT, UP1, 0x80, 0x8 ;  /* 0x000000000008781c */ /* 0x000fe40000f6f018 */
[----:B---3--:R-:W-:-:S13]  /*0570*/  ISETP.NE.AND P0, PT, R0, RZ, PT ;  /* 0x000000ff0000720c */ /* 0x008fda0003f05270 */
[----:B------:R-:W-:Y:S05]  /*0580*/  @P0 BRA `(.L_x_9) ;  /* 0x0000000000c00947 */ /* 0x000fea0003800000 */
[----:B------:R-:W-:Y:S01]  /*0590*/  ELECT P0, URZ, PT ;  /* 0x0000000000ff782f */ /* 0x000fe20003800000 */
[----:B------:R-:W-:-:S12]  /*05a0*/  BSSY.RECONVERGENT B0, `(.L_x_9) ;  /* 0x000002e000007945 */ /* 0x000fd80003800200 */
[----:B------:R-:W-:Y:S05]  /*05b0*/  @!P0 BRA `(.L_x_10) ;  /* 0x0000000000b08947 */ /* 0x000fea0003800000 */
[----:B------:R-:W-:Y:S01]  /*05c0*/  UMOV UR4, 0x400 ;  /* 0x0000040000047882 */ /* 0x000fe20000000000 */
[----:B------:R-:W-:Y:S01]  /*05d0*/  UMOV UR8, 0x1 ;  /* 0x0000000100087882 */ /* 0x000fe20000000000 */
[----:B------:R-:W-:Y:S01]  /*05e0*/  UMOV UR6, 0x2 ;  /* 0x0000000200067882 */ /* 0x000fe20000000000 */
[----:B------:R-:W-:Y:S02]  /*05f0*/  ULEA UR4, UR46, UR4, 0x18 ;  /* 0x000000042e047291 */ /* 0x000fe4000f8ec0ff */
[----:B------:R-:W-:-:S04]  /*0600*/  UIADD3 UR8, UPT, UPT, -UR8, 0x100000, URZ ;  /* 0x0010000008087890 */ /* 0x000fc8000fffe1ff */
[----:B------:R-:W-:Y:S02]  /*0610*/  USHF.L.U32 UR9, UR8, 0xb, URZ ;  /* 0x0000000b08097899 */ /* 0x000fe400080006ff */
[----:B------:R-:W-:Y:S02]  /*0620*/  USHF.L.U32 UR8, UR8, 0x1, URZ ;  /* 0x0000000108087899 */ /* 0x000fe400080006ff */
[----:B------:R-:W-:-:S04]  /*0630*/  UIADD3 UR6, UPT, UPT, -UR6, 0x100000, URZ ;  /* 0x0010000006067890 */ /* 0x000fc8000fffe1ff */
[----:B------:R-:W-:Y:S02]  /*0640*/  USHF.L.U32 UR7, UR6, 0xb, URZ ;  /* 0x0000000b06077899 */ /* 0x000fe400080006ff */
[----:B------:R-:W-:Y:S01]  /*0650*/  USHF.L.U32 UR6, UR6, 0x1, URZ ;  /* 0x0000000106067899 */ /* 0x000fe200080006ff */
[----:B------:R-:W3:Y:S03]  /*0660*/  FENCE.VIEW.ASYNC.S ;  /* 0x00000000000073c6 */ /* 0x000ee60000000000 */
[----:B---3--:R3:W4:Y:S08]  /*0670*/  SYNCS.EXCH.64 URZ, [UR4], UR8 ;  /* 0x0000000804ff75b2 */ /* 0x0087300008000100 */
[----:B------:R3:W1:Y:S01]  /*0680*/  SYNCS.EXCH.64 URZ, [UR4+0x80], UR6 ;  /* 0x0000800604ff75b2 */ /* 0x0006620008000100 */
        /* <DEDUP_REMOVED lines=29> */
[----:B------:R3:W1:Y:S02]  /*0860*/  SYNCS.EXCH.64 URZ, [UR4+0xf8], UR6 ;  /* 0x0000f80604ff75b2 */ /* 0x0006640008000100 */
[----:B---34-:R-:W-:Y:S01]  /*0870*/  NOP ;  /* 0x0000000000007918 */ /* 0x018fe20000000000 */
.L_x_10:
[----:B------:R-:W-:Y:S05]  /*0880*/  BSYNC.RECONVERGENT B0 ;  /* 0x0000000000007941 */ /* 0x000fea0003800200 */
.L_x_9:
[----:B------:R-:W3:Y:S01]  /*0890*/  SHFL.IDX PT, R0, R141, RZ, 0x1f ;  /* 0x00001fff8d007589 */ /* 0x000ee200000e0000 */
[----:B------:R-:W-:Y:S01]  /*08a0*/  NOP ;  /* 0x0000000000007918 */ /* 0x000fe20000000000 */
[----:B---3--:R-:W-:-:S13]  /*08b0*/  ISETP.NE.AND P0, PT, R0, 0x1, PT ;  /* 0x000000010000780c */ /* 0x008fda0003f05270 */
[----:B------:R-:W-:Y:S05]  /*08c0*/  @P0 BRA `(.L_x_11) ;  /* 0x0000000000440947 */ /* 0x000fea0003800000 */
        /* <DEDUP_REMOVED lines=10> */
[----:B------:R-:W-:Y:S01]  /*0970*/  ELECT P0, URZ, PT ;  /* 0x0000000000ff782f */ /* 0x000fe20003800000 */
[----:B------:R-:W3:Y:S02]  /*0980*/  FENCE.VIEW.ASYNC.S ;  /* 0x00000000000073c6 */ /* 0x000ee40000000000 */
[----:B---3--:R3:W4:Y:S08]  /*0990*/  SYNCS.EXCH.64 URZ, [UR4+0x100], UR8 ;  /* 0x0001000804ff75b2 */ /* 0x0087300008000100 */
[----:B------:R3:W1:Y:S01]  /*09a0*/  SYNCS.EXCH.64 URZ, [UR4+0x110], UR6 ;  /* 0x0001100604ff75b2 */ /* 0x0006620008000100 */
[----:B------:R3:W1:Y:S01]  /*09b0*/  SYNCS.EXCH.64 URZ, [UR4+0x108], UR8 ;  /* 0x0001080804ff75b2 */ /* 0x0006620008000100 */
[----:B------:R3:W1:Y:S01]  /*09c0*/  SYNCS.EXCH.64 URZ, [UR4+0x118], UR6 ;  /* 0x0001180604ff75b2 */ /* 0x0006620008000100 */
[----:B------:R-:W-:Y:S01]  /*09d0*/  NOP ;  /* 0x0000000000007918 */ /* 0x000fe20000000000 */
.L_x_11:
[----:B------:R-:W2:Y:S01]  /*09e0*/  SHFL.IDX PT, R0, R141, RZ, 0x1f ;  /* 0x00001fff8d007589 */ /* 0x000ea200000e0000 */
[----:B------:R-:W-:Y:S01]  /*09f0*/  NOP ;  /* 0x0000000000007918 */ /* 0x000fe20000000000 */
[----:B--2---:R-:W-:-:S13]  /*0a00*/  ISETP.NE.AND P0, PT, R0, 0x3, PT ;  /* 0x000000030000780c */ /* 0x004fda0003f05270 */
[----:B------:R-:W-:Y:S05]  /*0a10*/  @P0 BRA `(.L_x_12) ;  /* 0x00000000002c0947 */ /* 0x000fea0003800000 */
[----:B---3--:R-:W-:Y:S01]  /*0a20*/  UMOV UR6, 0x400 ;  /* 0x0000040000067882 */ /* 0x008fe20000000000 */
[----:B------:R-:W-:Y:S01]  /*0a30*/  UMOV UR4, 0x20 ;  /* 0x0000002000047882 */ /* 0x000fe20000000000 */
[----:B------:R-:W-:Y:S02]  /*0a40*/  ULEA UR6, UR46, UR6, 0x18 ;  /* 0x000000062e067291 */ /* 0x000fe4000f8ec0ff */
[----:B------:R-:W-:-:S04]  /*0a50*/  UIADD3 UR4, UPT, UPT, -UR4, 0x100000, URZ ;  /* 0x0010000004047890 */ /* 0x000fc8000fffe1ff */
[----:B------:R-:W-:Y:S02]  /*0a60*/  USHF.L.U32 UR5, UR4, 0xb, URZ ;  /* 0x0000000b04057899 */ /* 0x000fe400080006ff */
[----:B------:R-:W-:Y:S01]  /*0a70*/  USHF.L.U32 UR4, UR4, 0x1, URZ ;  /* 0x0000000104047899 */ /* 0x000fe200080006ff */
[----:B------:R-:W-:Y:S01]  /*0a80*/  ELECT P0, URZ, PT ;  /* 0x0000000000ff782f */ /* 0x000fe20003800000 */
[----:B------:R-:W2:Y:S10]  /*0a90*/  FENCE.VIEW.ASYNC.S ;  /* 0x00000000000073c6 */ /* 0x000eb40000000000 */
[----:B--2---:R2:W3:Y:S01]  /*0aa0*/  SYNCS.EXCH.64 URZ, [UR6+0x120], UR4 ;  /* 0x0001200406ff75b2 */ /* 0x0044e20008000100 */
[----:B------:R2:W1:Y:S01]  /*0ab0*/  SYNCS.EXCH.64 URZ, [UR6+0x128], UR4 ;  /* 0x0001280406ff75b2 */ /* 0x0004620008000100 */
[----:B------:R-:W-:Y:S01]  /*0ac0*/  NOP ;  /* 0x0000000000007918 */ /* 0x000fe20000000000 */
.L_x_12:
[----:B------:R-:W4:Y:S01]  /*0ad0*/  SHFL.IDX PT, R0, R141, RZ, 0x1f ;  /* 0x00001fff8d007589 */ /* 0x000f2200000e0000 */
[----:B------:R-:W-:Y:S01]  /*0ae0*/  NOP ;  /* 0x0000000000007918 */ /* 0x000fe20000000000 */
[----:B----4-:R-:W-:-:S13]  /*0af0*/  ISETP.NE.AND P0, PT, R0, 0x4, PT ;  /* 0x000000040000780c */ /* 0x010fda0003f05270 */
[----:B------:R-:W-:Y:S05]  /*0b00*/  @P0 BRA `(.L_x_13) ;  /* 0x0000000000480947 */ /* 0x000fea0003800000 */
[----:B--23--:R-:W-:Y:S01]  /*0b10*/  UMOV UR4, 0x3a0 ;  /* 0x000003a000047882 */ /* 0x00cfe20000000000 */
[----:B------:R-:W-:Y:S01]  /*0b20*/  UMOV UR6, 0x400 ;  /* 0x0000040000067882 */ /* 0x000fe20000000000 */
[----:B------:R-:W-:Y:S01]  /*0b30*/  USEL UR4, UR4, 0x320, UP3 ;  /* 0x0000032004047887 */ /* 0x000fe20009800000 */
        /* <DEDUP_REMOVED lines=9> */
[----:B------:R-:W2:Y:S02]  /*0bd0*/  FENCE.VIEW.ASYNC.S ;  /* 0x00000000000073c6 */ /* 0x000ea40000000000 */
[----:B--2---:R4:W2:Y:S08]  /*0be0*/  SYNCS.EXCH.64 URZ, [UR6+0x130], UR8 ;  /* 0x0001300806ff75b2 */ /* 0x0048b00008000100 */
[----:B------:R4:W3:Y:S01]  /*0bf0*/  SYNCS.EXCH.64 URZ, [UR6+0x140], UR4 ;  /* 0x0001400406ff75b2 */ /* 0x0008e20008000100 */
[----:B------:R4:W1:Y:S01]  /*0c00*/  SYNCS.EXCH.64 URZ, [UR6+0x138], UR8 ;  /* 0x0001380806ff75b2 */ /* 0x0008620008000100 */
[----:B------:R4:W1:Y:S02]  /*0c10*/  SYNCS.EXCH.64 URZ, [UR6+0x148], UR4 ;  /* 0x0001480406ff75b2 */ /* 0x0008640008000100 */
[----:B----4-:R-:W-:Y:S01]  /*0c20*/  NOP ;  /* 0x0000000000007918 */ /* 0x010fe20000000000 */
.L_x_13:
[----:B------:R-:W4:Y:S01]  /*0c30*/  SHFL.IDX PT, R0, R141, RZ, 0x1f ;  /* 0x00001fff8d007589 */ /* 0x000f2200000e0000 */
[----:B------:R-:W-:Y:S01]  /*0c40*/  NOP ;  /* 0x0000000000007918 */ /* 0x000fe20000000000 */
[----:B----4-:R-:W-:-:S13]  /*0c50*/  ISETP.NE.AND P0, PT, R0, 0x5, PT ;  /* 0x000000050000780c */ /* 0x010fda0003f05270 */
[----:B------:R-:W-:Y:S05]  /*0c60*/  @P0 BRA `(.L_x_14) ;  /* 0x0000000000540947 */ /* 0x000fea0003800000 */
[----:B--23--:R-:W-:Y:S01]  /*0c70*/  UMOV UR4, 0x400 ;  /* 0x0000040000047882 */ /* 0x00cfe20000000000 */
        /* <DEDUP_REMOVED lines=14> */
[----:B------:R4:W1:Y:S01]  /*0d60*/  SYNCS.EXCH.64 URZ, [UR4+0x178], UR8 ;  /* 0x0001780804ff75b2 */ /* 0x0008620008000100 */
[----:B------:R4:W1:Y:S01]  /*0d70*/  SYNCS.EXCH.64 URZ, [UR4+0x160], UR6 ;  /* 0x0001600604ff75b2 */ /* 0x0008620008000100 */
[----:B------:R4:W1:Y:S01]  /*0d80*/  SYNCS.EXCH.64 URZ, [UR4+0x180], UR8 ;  /* 0x0001800804ff75b2 */ /* 0x0008620008000100 */
[----:B------:R4:W1:Y:S01]  /*0d90*/  SYNCS.EXCH.64 URZ, [UR4+0x168], UR6 ;  /* 0x0001680604ff75b2 */ /* 0x0008620008000100 */
[----:B------:R4:W1:Y:S02]  /*0da0*/  SYNCS.EXCH.64 URZ, [UR4+0x188], UR8 ;  /* 0x0001880804ff75b2 */ /* 0x0008640008000100 */
[----:B----4-:R-:W-:Y:S01]  /*0db0*/  NOP ;  /* 0x0000000000007918 */ /* 0x010fe20000000000 */
.L_x_14:
[----:B------:R-:W4:Y:S01]  /*0dc0*/  SHFL.IDX PT, R0, R141, RZ, 0x1f ;  /* 0x00001fff8d007589 */ /* 0x000f2200000e0000 */
[----:B------:R-:W-:Y:S01]  /*0dd0*/  ISETP.NE.OR P1, PT, RZ, UR18, !P1 ;  /* 0x00000012ff007c0c */ /* 0x000fe2000cf25670 */
[----:B------:R-:W-:Y:S01]  /*0de0*/  NOP ;  /* 0x0000000000007918 */ /* 0x000fe20000000000 */
[----:B----4-:R-:W-:-:S13]  /*0df0*/  ISETP.NE.AND P0, PT, R0, 0x3, PT ;  /* 0x000000030000780c */ /* 0x010fda0003f05270 */
[----:B------:R-:W-:Y:S05]  /*0e00*/  @P0 BRA `(.L_x_15) ;  /* 0x0000000000340947 */ /* 0x000fea0003800000 */
[----:B--23--:R-:W-:Y:S01]  /*0e10*/  UMOV UR4, 0x400 ;  /* 0x0000040000047882 */ /* 0x00cfe20000000000 */
[----:B------:R-:W-:Y:S01]  /*0e20*/  UMOV UR6, 0x20 ;  /* 0x0000002000067882 */ /* 0x000fe20000000000 */
[----:B------:R-:W-:Y:S02]  /*0e30*/  ULEA UR4, UR46, UR4, 0x18 ;  /* 0x000000042e047291 */ /* 0x000fe4000f8ec0ff */
[----:B------:R-:W-:-:S04]  /*0e40*/  UIADD3 UR6, UPT, UPT, -UR6, 0x100000, URZ ;  /* 0x0010000006067890 */ /* 0x000fc8000fffe1ff */
[----:B------:R-:W-:Y:S02]  /*0e50*/  USHF.L.U32 UR7, UR6, 0xb, URZ ;  /* 0x0000000b06077899 */ /* 0x000fe400080006ff */
[----:B------:R-:W-:Y:S01]  /*0e60*/  USHF.L.U32 UR6, UR6, 0x1, URZ ;  /* 0x0000000106067899 */ /* 0x000fe200080006ff */
[----:B------:R-:W-:Y:S01]  /*0e70*/  ELECT P0, URZ, PT ;  /* 0x0000000000ff782f */ /* 0x000fe20003800000 */
[----:B------:R-:W2:Y:S10]  /*0e80*/  FENCE.VIEW.ASYNC.S ;  /* 0x00000000000073c6 */ /* 0x000eb40000000000 */
[----:B--2---:R4:W2:Y:S01]  /*0e90*/  SYNCS.EXCH.64 URZ, [UR4+0x190], UR6 ;  /* 0x0001900604ff75b2 */ /* 0x0048a20008000100 */
[----:B------:R4:W3:Y:S01]  /*0ea0*/  SYNCS.EXCH.64 URZ, [UR4+0x1a0], UR6 ;  /* 0x0001a00604ff75b2 */ /* 0x0008e20008000100 */
[----:B------:R4:W1:Y:S01]  /*0eb0*/  SYNCS.EXCH.64 URZ, [UR4+0x198], UR6 ;  /* 0x0001980604ff75b2 */ /* 0x0008620008000100 */
[----:B------:R4:W1:Y:S02]  /*0ec0*/  SYNCS.EXCH.64 URZ, [UR4+0x1a8], UR6 ;  /* 0x0001a80604ff75b2 */ /* 0x0008640008000100 */
[----:B----4-:R-:W-:Y:S01]  /*0ed0*/  NOP ;  /* 0x0000000000007918 */ /* 0x010fe20000000000 */
.L_x_15:
[----:B------:R-:W-:Y:S01]  /*0ee0*/  VOTEU.ALL UP0, P1 ;  /* 0x0000000000ff7886 */ /* 0x000fe20000800000 */
[----:B--23--:R-:W-:Y:S01]  /*0ef0*/  UMOV UR4, 0x20 ;  /* 0x0000002000047882 */ /* 0x00cfe20000000000 */
[----:B------:R-:W2:Y:S01]  /*0f00*/  LDCU UR7, c[0x0][0x36c] ;  /* 0x00006d80ff0777ac */ /* 0x000ea20008000800 */
[----:B------:R-:W-:Y:S01]  /*0f10*/  NOP ;  /* 0x0000000000007918 */ /* 0x000fe20000000000 */
[----:B------:R-:W-:Y:S01]  /*0f20*/  LOP3.LUT R0, R154, 0x1f, RZ, 0xc0, !PT ;  /* 0x0000001f9a007812 */ /* 0x000fe200078ec0ff */
[----:B------:R-:W-:Y:S01]  /*0f30*/  @!UP0 UMOV UR6, 0x400 ;  /* 0x0000040000068882 */ /* 0x000fe20000000000 */
[----:B------:R-:W-:-:S04]  /*0f40*/  @!UP0 UIADD3 UR4, UPT, UPT, -UR4, 0x100000, URZ ;  /* 0x0010000004048890 */ /* 0x000fc8000fffe1ff */
[----:B------:R-:W-:Y:S02]  /*0f50*/  @!UP0 USHF.L.U32 UR5, UR4, 0xb, URZ ;  /* 0x0000000b04058899 */ /* 0x000fe400080006ff */
[----:B------:R-:W-:Y:S02]  /*0f60*/  @!UP0 USHF.L.U32 UR4, UR4, 0x1, URZ ;  /* 0x0000000104048899 */ /* 0x000fe400080006ff */
[----:B------:R-:W-:Y:S01]  /*0f70*/  @!UP0 ULEA UR6, UR46, UR6, 0x18 ;  /* 0x000000062e068291 */ /* 0x000fe2000f8ec0ff */
[----:B------:R-:W-:Y:S01]  /*0f80*/  VOTEU.ALL UP0, P1 ;  /* 0x0000000000ff7886 */ /* 0x000fe20000800000 */
[----:B------:R-:W-:Y:S02]  /*0f90*/  UISETP.NE.AND UP4, UPT, UR18, URZ, UPT ;  /* 0x000000ff1200728c */ /* 0x000fe4000bf85270 */
[----:B--2---:R-:W-:Y:S01]  /*0fa0*/  UISETP.EQ.U32.AND UP5, UPT, UR7, 0x1, UPT ;  /* 0x000000010700788c */ /* 0x004fe2000bfa2070 */
[----:B------:R-:W2:Y:S07]  /*0fb0*/  FENCE.VIEW.ASYNC.S ;  /* 0x00000000000073c6 */ /* 0x000eae0000000000 */
[----:B--2---:R2:W3:Y:S01]  /*0fc0*/  @!UP0 SYNCS.EXCH.64 URZ, [UR6+0x1b0], UR4 ;  /* 0x0001b00406ff85b2 */ /* 0x0044e20008000100 */
[----:B------:R-:W-:Y:S05]  /*0fd0*/  BRA.U !UP5, `(.L_x_16) ;  /* 0x000000010d087547 */ /* 0x000fea000b800000 */
[----:B-1-3--:R-:W-:Y:S01]  /*0fe0*/  UCGABAR_ARV ;  /* 0x00000000000079c7 */ /* 0x00afe20008000000 */
[----:B------:R-:W-:Y:S05]  /*0ff0*/  BRA `(.L_x_17) ;  /* 0x0000000000047947 */ /* 0x000fea0003800000 */
.L_x_16:
[----:B-1-3--:R-:W-:Y:S01]  /*1000*/  NOP ;  /* 0x0000000000007918 */ /* 0x00afe20000000000 */
.L_x_17:
[----:B------:R-:W1:Y:S01]  /*1010*/  S2UR UR23, SR_CTAID.X ;  /* 0x00000000001779c3 */ /* 0x000e620000002500 */
[----:B------:R-:W-:-:S05]  /*1020*/  CS2R.32 R142, SR_CgaSize ;  /* 0x00000000008e7805 */ /* 0x000fca0000008a00 */
[----:B------:R-:W-:-:S05]  /*1030*/  IMAD R142, R142, -0xa0, RZ ;  /* 0xffffff608e8e7824 */ /* 0x000fca00078e02ff */
[----:B--2---:R-:W-:-:S14]  /*1040*/  R2UR UR5, R142 ;  /* 0x000000008e0572ca */ /* 0x004fdc00000e0000 */
[----:B------:R-:W2:Y:S01]  /*1050*/  LDCU UR5, c[0x0][UR5+0x2b0] ;  /* 0x00005600050577ac */ /* 0x000ea20008000800 */
[----:B------:R-:W-:-:S05]  /*1060*/  CS2R.32 R142, SR_CgaSize ;  /* 0x00000000008e7805 */ /* 0x000fca0000008a00 */
[----:B------:R-:W-:-:S05]  /*1070*/  IMAD R142, R142, -0xa0, RZ ;  /* 0xffffff608e8e7824 */ /* 0x000fca00078e02ff */
[----:B------:R-:W-:-:S14]  /*1080*/  R2UR UR4, R142 ;  /* 0x000000008e0472ca */ /* 0x000fdc00000e0000 */
[----:B------:R-:W3:Y:S01]  /*1090*/  LDCU UR4, c[0x0][UR4+0x2b4] ;  /* 0x00005680040477ac */ /* 0x000ee20008000800 */
[----:B------:R-:W4:Y:S01]  /*10a0*/  S2UR UR7, SR_CTAID.Y ;  /* 0x00000000000779c3 */ /* 0x000f220000002600 */
[----:B------:R-:W-:-:S05]  /*10b0*/  CS2R.32 R142, SR_CgaSize ;  /* 0x00000000008e7805 */ /* 0x000fca0000008a00 */
[----:B------:R-:W-:-:S05]  /*10c0*/  IMAD R142, R142, -0xa0, RZ ;  /* 0xffffff608e8e7824 */ /* 0x000fca00078e02ff */
[----:B------:R-:W-:-:S14]  /*10d0*/  R2UR UR8, R142 ;  /* 0x000000008e0872ca */ /* 0x000fdc00000e0000 */
[----:B------:R-:W3:Y:S01]  /*10e0*/  LDCU UR8, c[0x0][UR8+0x2a0] ;  /* 0x00005400080877ac */ /* 0x000ee20008000800 */
[----:B------:R-:W-:Y:S01]  /*10f0*/  UISETP.GT.U32.AND UP0, UPT, UR33, 0xffff, UPT ;  /* 0x0000ffff2100788c */ /* 0x000fe2000bf04070 */
[----:B------:R-:W3:Y:S01]  /*1100*/  LDCU UR19, c[0x0][0xb24] ;  /* 0x00016480ff1377ac */ /* 0x000ee20008000800 */
[----:B------:R-:W1:Y:S01]  /*1110*/  S2UR UR36, SR_CTAID.Z ;  /* 0x00000000002479c3 */ /* 0x000e620000002700 */
[----:B------:R-:W-:-:S05]  /*1120*/  CS2R.32 R142, SR_CgaSize ;  /* 0x00000000008e7805 */ /* 0x000fca0000008a00 */
[----:B------:R-:W-:-:S05]  /*1130*/  IMAD R142, R142, -0xa0, RZ ;  /* 0xffffff608e8e7824 */ /* 0x000fca00078e02ff */
[----:B------:R-:W-:-:S14]  /*1140*/  R2UR UR63, R142 ;  /* 0x000000008e3f72ca */ /* 0x000fdc00000e0000 */
[----:B------:R-:W3:Y:S01]  /*1150*/  LDCU UR63, c[0x0][UR63+0x2a4] ;  /* 0x000054803f3f77ac */ /* 0x000ee20008000800 */
[----:B------:R-:W-:Y:S01]  /*1160*/  USHF.L.U32 UR22, UR46, 0xb, URZ ;  /* 0x0000000b2e167899 */ /* 0x000fe200080006ff */
[----:B-1----:R-:W-:Y:S01]  /*1170*/  I2FP.F32.U32 R3, UR23 ;  /* 0x0000001700037c45 */ /* 0x002fe20008201000 */
[----:B------:R-:W-:Y:S01]  /*1180*/  UMOV UR30, 0x5 ;  /* 0x00000005001e7882 */ /* 0x000fe20000000000 */
[----:B------:R-:W1:Y:S03]  /*1190*/  LDCU UR42, c[0x0][0xb24] ;  /* 0x00016480ff2a77ac */ /* 0x000e660008000800 */
[----:B--2---:R-:W-:Y:S01]  /*11a0*/  FMUL R3, R3, UR5 ;  /* 0x0000000503037c20 */ /* 0x004fe20008400000 */
[----:B------:R-:W-:Y:S01]  /*11b0*/  USEL UR5, UR33, 0xffff, !UP0 ;  /* 0x0000ffff21057887 */ /* 0x000fe2000c000000 */
[----:B----4-:R-:W-:Y:S01]  /*11c0*/  I2FP.F32.U32 R2, UR7 ;  /* 0x0000000700027c45 */ /* 0x010fe20008201000 */
[----:B------:R-:W2:Y:S03]  /*11d0*/  LDCU UR29, c[0x0][0xb30] ;  /* 0x00016600ff1d77ac */ /* 0x000ea60008000800 */
[----:B------:R-:W4:Y:S01]  /*11e0*/  F2I.U32.TRUNC.NTZ R3, R3 ;  /* 0x0000000300037305 */ /* 0x000f22000020f000 */
[----:B---3--:R-:W-:Y:S01]  /*11f0*/  FMUL R2, R2, UR4 ;  /* 0x0000000402027c20 */ /* 0x008fe20008400000 */
[----:B------:R-:W-:-:S02]  /*1200*/  ULOP3.LUT UR21, UR5, 0xffff, URZ, 0xc0, !UPT ;  /* 0x0000ffff05157892 */ /* 0x000fc4000f8ec0ff */
[----:B------:R-:W-:Y:S01]  /*1210*/  UISETP.GE.AND UP2, UPT, UR19, 0x1, UPT ;  /* 0x000000011300788c */ /* 0x000fe2000bf46270 */
[----:B------:R-:W-:-:S03]  /*1220*/  UMOV UR20, UR7 ;  /* 0x0000000700147c82 */ /* 0x000fc60008000000 */
[----:B------:R-:W3:Y:S01]  /*1230*/  F2I.U32.TRUNC.NTZ R2, R2 ;  /* 0x0000000200027305 */ /* 0x000ee2000020f000 */
[----:B------:R-:W-:Y:S01]  /*1240*/  UMOV UR16, UR23 ;  /* 0x0000001700107c82 */ /* 0x000fe20008000000 */
[----:B----4-:R-:W-:Y:S02]  /*1250*/  R2UR UR4, R3 ;  /* 0x00000000030472ca */ /* 0x010fe400000e0000 */
[----:B------:R-:W-:Y:S02]  /*1260*/  PRMT R3, RZ, 0x7610, R3 ;  /* 0x00007610ff037816 */ /* 0x000fe40000000003 */
[----:B---3--:R-:W-:Y:S02]  /*1270*/  R2UR UR6, R2 ;  /* 0x00000000020672ca */ /* 0x008fe400000e0000 */
[----:B------:R-:W-:-:S07]  /*1280*/  PRMT R2, RZ, 0x7610, R2 ;  /* 0x00007610ff027816 */ /* 0x000fce0000000002 */
[----:B------:R-:W-:-:S04]  /*1290*/  UIADD3 UR5, UPT, UPT, -UR4, URZ, URZ ;  /* 0x000000ff04057290 */ /* 0x000fc8000fffe1ff */
[----:B------:R-:W-:Y:S02]  /*12a0*/  UIMAD UR5, UR8, UR5, UR23 ;  /* 0x00000005080572a4 */ /* 0x000fe4000f8e0217 */
[----:B------:R-:W-:-:S04]  /*12b0*/  UIADD3 UR4, UPT, UPT, -UR6, URZ, URZ ;  /* 0x000000ff06047290 */ /* 0x000fc8000fffe1ff */
[----:B------:R-:W-:Y:S01]  /*12c0*/  IMAD.U32 R142, RZ, RZ, UR5 ;  /* 0x00000005ff8e7e24 */ /* 0x000fe2000f8e00ff */
[----:B------:R-:W-:Y:S01]  /*12d0*/  UIMAD UR63, UR63, UR4, UR7 ;  /* 0x000000043f3f72a4 */ /* 0x000fe2000f8e0207 */
[----:B-12---:R-:W-:Y:S11]  /*12e0*/  BRA.U UP4, `(.L_x_18) ;  /* 0x0000000104407547 */ /* 0x006ff6000b800000 */
[----:B------:R-:W-:-:S13]  /*12f0*/  R2UR UR4, R142 ;  /* 0x000000008e0472ca */ /* 0x000fda00000e0000 */
[----:B------:R-:W-:Y:S02]  /*1300*/  UISETP.GT.U32.AND UP0, UPT, UR4, 0x1, UPT ;  /* 0x000000010400788c */ /* 0x000fe4000bf04070 */
[----:B------:R-:W-:Y:S02]  /*1310*/  ULOP3.LUT UR4, UR4, 0xfffffffe, URZ, 0xc0, !UPT ;  /* 0xfffffffe04047892 */ /* 0x000fe4000f8ec0ff */
[----:B------:R-:W-:Y:S02]  /*1320*/  UISETP.NE.AND UP1, UPT, UR63, URZ, UP0 ;  /* 0x000000ff3f00728c */ /* 0x000fe40008725270 */
[----:B------:R-:W-:Y:S02]  /*1330*/  UISETP.NE.AND UP0, UPT, UR63, 0x1, UP0 ;  /* 0x000000013f00788c */ /* 0x000fe40008705270 */
[----:B------:R-:W-:Y:S02]  /*1340*/  USEL UR7, URZ, 0x1, UP1 ;  /* 0x00000001ff077887 */ /* 0x000fe40008800000 */
[----:B------:R-:W-:-:S02]  /*1350*/  USEL UR6, URZ, 0x4, UP0 ;  /* 0x00000004ff067887 */ /* 0x000fc40008000000 */
[----:B------:R-:W-:Y:S02]  /*1360*/  USEL UR5, URZ, 0x2, UP1 ;  /* 0x00000002ff057887 */ /* 0x000fe40008800000 */
[----:B------:R-:W-:Y:S02]  /*1370*/  ULEA UR4, UR63, UR4, 0x1 ;  /* 0x000000043f047291 */ /* 0x000fe4000f8e08ff */
[----:B------:R-:W-:Y:S02]  /*1380*/  USEL UR8, URZ, 0x8, UP0 ;  /* 0x00000008ff087887 */ /* 0x000fe40008000000 */
[----:B------:R-:W-:-:S03]  /*1390*/  UIADD3 UR5, UPT, UPT, UR5, UR6, UR7 ;  /* 0x0000000605057290 */ /* 0x000fc6000fffe007 */
[----:B------:R-:W-:Y:S01]  /*13a0*/  UMOV UR6, 0x3 ;  /* 0x0000000300067882 */ /* 0x000fe20000000000 */
[----:B------:R-:W-:Y:S02]  /*13b0*/  UIADD3 UR5, UPT, UPT, UR5, UR8, URZ ;  /* 0x0000000805057290 */ /* 0x000fe4000fffe0ff */
[----:B------:R-:W-:-:S04]  /*13c0*/  USHF.L.U32 UR4, UR6, UR4, URZ ;  /* 0x0000000406047299 */ /* 0x000fc800080006ff */
[----:B------:R-:W-:Y:S02]  /*13d0*/  MOV R3, UR5 ;  /* 0x0000000500037c02 */ /* 0x000fe40008000f00 */
[----:B------:R-:W-:Y:S02]  /*13e0*/  IMAD.U32 R2, RZ, RZ, UR4 ;  /* 0x00000004ff027e24 */ /* 0x000fe4000f8e00ff */
.L_x_18:
[----:B------:R-:W-:Y:S05]  /*13f0*/  BRA.U !UP2, `(.L_x_19) ;  /* 0x000000010ad47547 */ /* 0x000fea000b800000 */
[----:B------:R-:W1:Y:S01]  /*1400*/  LDCU.128 UR24, c[0x0][0xb10] ;  /* 0x00016200ff1877ac */ /* 0x000e620008000c00 */
[----:B------:R-:W2:Y:S01]  /*1410*/  LDCU UR6, c[0x0][0x370] ;  /* 0x00006e00ff0677ac */ /* 0x000ea20008000800 */
[----:B------:R-:W3:Y:S01]  /*1420*/  LDCU UR5, c[0x0][0x374] ;  /* 0x00006e80ff0577ac */ /* 0x000ee20008000800 */
[----:B------:R-:W4:Y:S01]  /*1430*/  LDCU UR28, c[0x0][0xb0c] ;  /* 0x00016180ff1c77ac */ /* 0x000f220008000800 */
[----:B------:R-:W4:Y:S01]  /*1440*/  LDCU UR4, c[0x0][0xb20] ;  /* 0x00016400ff0477ac */ /* 0x000f220008000800 */
[----:B------:R-:W4:Y:S01]  /*1450*/  LDCU.64 UR8, c[0x0][0xb28] ;  /* 0x00016500ff0877ac */ /* 0x000f220008000a00 */
[----:B-1----:R-:W-:Y:S02]  /*1460*/  UISETP.NE.AND UP0, UPT, UR26, 0x1, UPT ;  /* 0x000000011a00788c */ /* 0x002fe4000bf05270 */
[----:B---3--:R-:W-:Y:S02]  /*1470*/  UIMAD.WIDE.U32 UR10, UR5, UR27, URZ ;  /* 0x0000001b050a72a5 */ /* 0x008fe4000f8e00ff */
[----:B--2---:R-:W-:-:S02]  /*1480*/  UIMAD.WIDE.U32 UR12, UR6, UR24, URZ ;  /* 0x00000018060c72a5 */ /* 0x004fc4000f8e00ff */
[----:B----4-:R-:W-:Y:S02]  /*1490*/  UISETP.NE.AND UP1, UPT, UR28, 0x1, UPT ;  /* 0x000000011c00788c */ /* 0x010fe4000bf25270 */
[----:B------:R-:W-:Y:S01]  /*14a0*/  UISETP.NE.AND UP2, UPT, UR19, 0x1, UPT ;  /* 0x000000011300788c */ /* 0x000fe2000bf45270 */
[----:B------:R-:W-:Y:S02]  /*14b0*/  UMOV UR10, UR11 ;  /* 0x0000000b000a7c82 */ /* 0x000fe40008000000 */
[----:B------:R-:W-:Y:S01]  /*14c0*/  UMOV UR12, UR13 ;  /* 0x0000000d000c7c82 */ /* 0x000fe20008000000 */
[----:B------:R-:W-:Y:S02]  /*14d0*/  @UP0 USHF.R.U32.HI UR5, URZ, UR4, UR10 ;  /* 0x00000004ff050299 */ /* 0x000fe4000801160a */
[----:B------:R-:W-:Y:S02]  /*14e0*/  UIMAD.WIDE.U32 UR16, UR20, UR27, URZ ;  /* 0x0000001b141072a5 */ /* 0x000fe4000f8e00ff */
[----:B------:R-:W-:-:S02]  /*14f0*/  UIMAD.WIDE.U32 UR10, UR5, UR8, URZ ;  /* 0x00000008050a72a5 */ /* 0x000fc4000f8e00ff */
[----:B------:R-:W-:Y:S02]  /*1500*/  @UP1 USHF.R.U32.HI UR6, URZ, UR25, UR12 ;  /* 0x00000019ff061299 */ /* 0x000fe4000801160c */
[----:B------:R-:W-:Y:S02]  /*1510*/  UIMAD.WIDE.U32 UR14, UR23, UR24, URZ ;  /* 0x00000018170e72a5 */ /* 0x000fe4000f8e00ff */
[----:B------:R-:W-:Y:S01]  /*1520*/  UIMAD.WIDE.U32 UR12, UR6, UR8, URZ ;  /* 0x00000008060c72a5 */ /* 0x000fe2000f8e00ff */
[----:B------:R-:W-:Y:S01]  /*1530*/  UMOV UR16, UR17 ;  /* 0x0000001100107c82 */ /* 0x000fe20008000000 */
[----:B------:R-:W-:Y:S01]  /*1540*/  UMOV UR10, UR11 ;  /* 0x0000000b000a7c82 */ /* 0x000fe20008000000 */
[----:B------:R-:W-:Y:S02]  /*1550*/  USHF.R.U32.HI UR16, URZ, UR4, UR16 ;  /* 0x00000004ff107299 */ /* 0x000fe40008011610 */
[----:B------:R-:W-:Y:S02]  /*1560*/  @UP2 USHF.R.U32.HI UR5, URZ, UR9, UR10 ;  /* 0x00000009ff052299 */ /* 0x000fe4000801160a */
[----:B------:R-:W-:Y:S01]  /*1570*/  UMOV UR7, UR13 ;  /* 0x0000000d00077c82 */ /* 0x000fe20008000000 */
[----:B------:R-:W-:Y:S01]  /*1580*/  UMOV UR14, UR15 ;  /* 0x0000000f000e7c82 */ /* 0x000fe20008000000 */
[----:B------:R-:W-:-:S02]  /*1590*/  @UP2 USHF.R.U32.HI UR6, URZ, UR9, UR7 ;  /* 0x00000009ff062299 */ /* 0x000fc40008011607 */
[----:B------:R-:W-:Y:S02]  /*15a0*/  USHF.R.U32.HI UR14, URZ, UR25, UR14 ;  /* 0x00000019ff0e7299 */ /* 0x000fe4000801160e */
[----:B------:R-:W-:Y:S02]  /*15b0*/  USEL UR4, UR20, UR16, !UP0 ;  /* 0x0000001014047287 */ /* 0x000fe4000c000000 */
[----:B------:R-:W-:Y:S02]  /*15c0*/  UIMAD UR7, UR5, UR19, URZ ;  /* 0x00000013050772a4 */ /* 0x000fe4000f8e02ff */
[----:B------:R-:W-:Y:S02]  /*15d0*/  USEL UR5, UR23, UR14, !UP1 ;  /* 0x0000000e17057287 */ /* 0x000fe4000c800000 */
[----:B------:R-:W-:Y:S02]  /*15e0*/  UIMAD UR12, UR6, UR19, URZ ;  /* 0x00000013060c72a4 */ /* 0x000fe4000f8e02ff */
[----:B------:R-:W-:-:S02]  /*15f0*/  UISETP.GE.AND UP0, UPT, UR4, UR7, UPT ;  /* 0x000000070400728c */ /* 0x000fc4000bf06270 */
[----:B------:R-:W-:Y:S02]  /*1600*/  UIMAD.WIDE.U32 UR10, UR4, UR8, URZ ;  /* 0x00000008040a72a5 */ /* 0x000fe4000f8e00ff */
[----:B------:R-:W-:Y:S02]  /*1610*/  UISETP.GE.OR UP0, UPT, UR5, UR12, UP0 ;  /* 0x0000000c0500728c */ /* 0x000fe40008706670 */
[----:B------:R-:W-:Y:S02]  /*1620*/  UIMAD.WIDE.U32 UR12, UR5, UR8, URZ ;  /* 0x00000008050c72a5 */ /* 0x000fe4000f8e00ff */
[----:B------:R-:W-:Y:S01]  /*1630*/  UIADD3 UR10, UPT, UPT, -UR4, URZ, URZ ;  /* 0x000000ff040a7290 */ /* 0x000fe2000fffe1ff */
[----:B------:R-:W-:Y:S01]  /*1640*/  UMOV UR8, UR11 ;  /* 0x0000000b00087c82 */ /* 0x000fe20008000000 */
[----:B------:R-:W-:Y:S02]  /*1650*/  UIADD3 UR16, UPT, UPT, -UR5, URZ, URZ ;  /* 0x000000ff05107290 */ /* 0x000fe4000fffe1ff */
[----:B------:R-:W-:-:S03]  /*1660*/  USHF.R.U32.HI UR8, URZ, UR9, UR8 ;  /* 0x00000009ff087299 */ /* 0x000fc60008011608 */
[----:B------:R-:W-:Y:S01]  /*1670*/  @!UP0 UMOV UR7, UR13 ;  /* 0x0000000d00078c82 */ /* 0x000fe20008000000 */
[----:B------:R-:W-:Y:S02]  /*1680*/  UIMAD UR20, UR26, UR10, UR20 ;  /* 0x0000000a1a1472a4 */ /* 0x000fe4000f8e0214 */
[----:B------:R-:W-:Y:S02]  /*1690*/  USEL UR8, UR4, UR8, !UP2 ;  /* 0x0000000804087287 */ /* 0x000fe4000d000000 */
[----:B------:R-:W-:Y:S02]  /*16a0*/  @!UP0 USHF.R.U32.HI UR7, URZ, UR9, UR7 ;  /* 0x00000009ff078299 */ /* 0x000fe40008011607 */
[----:B------:R-:W-:Y:S02]  /*16b0*/  UIADD3 UR9, UPT, UPT, -UR8, URZ, URZ ;  /* 0x000000ff08097290 */ /* 0x000fe4000fffe1ff */
[----:B------:R-:W-:Y:S02]  /*16c0*/  @!UP0 USEL UR7, UR5, UR7, !UP2 ;  /* 0x0000000705078287 */ /* 0x000fe4000d000000 */
[----:B------:R-:W-:-:S02]  /*16d0*/  UIMAD UR9, UR19, UR9, UR4 ;  /* 0x00000009130972a4 */ /* 0x000fc4000f8e0204 */
[----:B------:R-:W-:Y:S02]  /*16e0*/  @!UP0 UIADD3 UR8, UPT, UPT, UR8, -UR7, URZ ;  /* 0x8000000708088290 */ /* 0x000fe4000fffe0ff */
[----:B------:R-:W-:Y:S02]  /*16f0*/  @!UP0 UIMAD UR6, UR9, UR6, UR7 ;  /* 0x00000006090682a4 */ /* 0x000fe4000f8e0207 */
[----:B------:R-:W-:Y:S02]  /*1700*/  @!UP0 UIMAD UR4, UR8, UR19, UR5 ;  /* 0x00000013080482a4 */ /* 0x000fe4000f8e0205 */
[----:B------:R-:W-:Y:S02]  /*1710*/  UIMAD UR16, UR28, UR16, UR23 ;  /* 0x000000101c1072a4 */ /* 0x000fe4000f8e0217 */
[----:B------:R-:W-:Y:S01]  /*1720*/  UIMAD UR20, UR4, UR26, UR20 ;  /* 0x0000001a041472a4 */ /* 0x000fe2000f8e0214 */
[----:B------:R-:W-:Y:S02]  /*1730*/  @!UP0 UMOV UR5, UR6 ;  /* 0x0000000600058c82 */ /* 0x000fe40008000000 */
[----:B------:R-:W-:-:S12]  /*1740*/  UIMAD UR16, UR5, UR28, UR16 ;  /* 0x0000001c051072a4 */ /* 0x000fd8000f8e0210 */
.L_x_19:
[----:B------:R-:W-:Y:S02]  /*1750*/  UISETP.NE.AND UP1, UPT, UR29, 0x1, UPT ;  /* 0x000000011d00788c */ /* 0x000fe4000bf25270 */
[----:B------:R-:W-:Y:S02]  /*1760*/  UISETP.NE.AND UP0, UPT, UR18, 0x2, UPT ;  /* 0x000000021200788c */ /* 0x000fe4000bf05270 */
[----:B------:R-:W-:Y:S02]  /*1770*/  ULOP3.LUT UR24, UR22, 0x1000, URZ, 0xc0, !UPT ;  /* 0x0000100016187892 */ /* 0x000fe4000f8ec0ff */
[----:B------:R-:W-:-:S03]  /*1780*/  USHF.L.U32 UR21, UR30, UR21, URZ ;  /* 0x000000151e157299 */ /* 0x000fc600080006ff */
[----:B------:R-:W-:Y:S09]  /*1790*/  BRA.U UP1, `(.L_x_20) ;  /* 0x0000000101447547 */ /* 0x000ff2000b800000 */
[----:B------:R-:W1:Y:S01]  /*17a0*/  LDCU.128 UR8, c[0x0][0xb10] ;  /* 0x00016200ff0877ac */ /* 0x000e620008000c00 */
[----:B------:R-:W2:Y:S01]  /*17b0*/  LDCU UR12, c[0x0][0xb0c] ;  /* 0x00016180ff0c77ac */ /* 0x000ea20008000800 */
[----:B------:R-:W3:Y:S01]  /*17c0*/  LDCU UR13, c[0x0][0xb20] ;  /* 0x00016400ff0d77ac */ /* 0x000ee20008000800 */
[----:B-1----:R-:W-:Y:S02]  /*17d0*/  UIMAD.WIDE.U32 UR6, UR16, UR8, URZ ;  /* 0x00000008100672a5 */ /* 0x002fe4000f8e00ff */
[----:B------:R-:W-:Y:S02]  /*17e0*/  UIMAD.WIDE.U32 UR4, UR20, UR11, URZ ;  /* 0x0000000b140472a5 */ /* 0x000fe4000f8e00ff */
[----:B--2---:R-:W-:Y:S02]  /*17f0*/  UISETP.NE.AND UP2, UPT, UR12, 0x1, UPT ;  /* 0x000000010c00788c */ /* 0x004fe4000bf45270 */
[----:B------:R-:W-:Y:S01]  /*1800*/  UISETP.NE.AND UP1, UPT, UR10, 0x1, UPT ;  /* 0x000000010a00788c */ /* 0x000fe2000bf25270 */
[----:B------:R-:W-:-:S02]  /*1810*/  UMOV UR6, UR7 ;  /* 0x0000000700067c82 */ /* 0x000fc40008000000 */
[----:B------:R-:W-:Y:S01]  /*1820*/  UMOV UR4, UR5 ;  /* 0x0000000500047c82 */ /* 0x000fe20008000000 */
[----:B------:R-:W-:Y:S02]  /*1830*/  USHF.R.U32.HI UR6, URZ, UR9, UR6 ;  /* 0x00000009ff067299 */ /* 0x000fe40008011606 */
[----:B---3--:R-:W-:Y:S02]  /*1840*/  USHF.R.U32.HI UR4, URZ, UR13, UR4 ;  /* 0x0000000dff047299 */ /* 0x008fe40008011604 */
[----:B------:R-:W-:Y:S02]  /*1850*/  USEL UR5, UR16, UR6, !UP2 ;  /* 0x0000000610057287 */ /* 0x000fe4000d000000 */
[----:B------:R-:W-:-:S04]  /*1860*/  USEL UR4, UR20, UR4, !UP1 ;  /* 0x0000000414047287 */ /* 0x000fc8000c800000 */
[----:B------:R-:W-:Y:S02]  /*1870*/  UIADD3 UR6, UPT, UPT, -UR4, UR5, URZ ;  /* 0x0000000504067290 */ /* 0x000fe4000fffe1ff */
[----:B------:R-:W-:Y:S02]  /*1880*/  UIADD3 UR4, UPT, UPT, UR4, -UR5, URZ ;  /* 0x8000000504047290 */ /* 0x000fe4000fffe0ff */
[----:B------:R-:W-:Y:S02]  /*1890*/  UIMAD UR20, UR6, UR10, UR20 ;  /* 0x0000000a061472a4 */ /* 0x000fe4000f8e0214 */
[----:B------:R-:W-:-:S12]  /*18a0*/  UIMAD UR16, UR4, UR12, UR16 ;  /* 0x0000000c041072a4 */ /* 0x000fd8000f8e0210 */
.L_x_20:
[----:B------:R-:W-:Y:S05]  /*18b0*/  BRA.U !UP5, `(.L_x_21) ;  /* 0x000000010d0c7547 */ /* 0x000fea000b800000 */
[----:B------:R-:W-:Y:S01]  /*18c0*/  UCGABAR_WAIT ;  /* 0x0000000000007dc7 */ /* 0x000fe20008000000 */
[----:B------:R-:W-:Y:S01]  /*18d0*/  CCTL.IVALL ;  /* 0x00000000ff00798f */ /* 0x000fe20002000000 */
[----:B------:R-:W-:Y:S05]  /*18e0*/  BRA `(.L_x_22) ;  /* 0x0000000000047947 */ /* 0x000fea0003800000 */
.L_x_21:
[----:B------:R-:W-:Y:S06]  /*18f0*/  BAR.SYNC.DEFER_BLOCKING 0x0 ;  /* 0x0000000000007b1d */ /* 0x000fec0000010000 */
.L_x_22:
[----:B------:R-:W-:Y:S05]  /*1900*/  BRA.U UP0, `(.L_x_23) ;  /* 0x00000019009c7547 */ /* 0x000fea000b800000 */
[----:B------:R-:W1:Y:S01]  /*1910*/  LDCU UR6, c[0x0][0x38c] ;  /* 0x00007180ff0677ac */ /* 0x000e620008000800 */
[----:B------:R-:W-:Y:S01]  /*1920*/  PLOP3.LUT P1, PT, PT, PT, UP3, 0x80, 0x8 ;  /* 0x000000000008781c */ /* 0x000fe20003f2f038 */
[----:B------:R-:W-:Y:S01]  /*1930*/  IMAD.MOV.U32 R12, RZ, RZ, 0x1 ;  /* 0x00000001ff0c7424 */ /* 0x000fe200078e00ff */
[----:B------:R-:W-:Y:S01]  /*1940*/  ISETP.NE.AND P2, PT, R0, RZ, P3 ;  /* 0x000000ff0000720c */ /* 0x000fe20001f45270 */
[----:B------:R-:W-:Y:S01]  /*1950*/  USHF.L.U32 UR7, UR23, 0x7, URZ ;  /* 0x0000000717077899 */ /* 0x000fe200080006ff */
[----:B------:R-:W-:Y:S01]  /*1960*/  PLOP3.LUT P1, PT, P1, PT, PT, 0x8, 0x80 ;  /* 0x000000000080781c */ /* 0x000fe20000f2e170 */
[----:B------:R-:W-:Y:S01]  /*1970*/  USHF.L.U32 UR47, UR23, 0x6, URZ ;  /* 0x00000006172f7899 */ /* 0x000fe200080006ff */
[----:B------:R-:W-:Y:S01]  /*1980*/  CS2R R10, SRZ ;  /* 0x00000000000a7805 */ /* 0x000fe2000001ff00 */
[----:B------:R-:W-:Y:S01]  /*1990*/  UISETP.NE.AND UP1, UPT, UR18, URZ, UPT ;  /* 0x000000ff1200728c */ /* 0x000fe2000bf25270 */
[----:B------:R-:W-:Y:S01]  /*19a0*/  IMAD.MOV.U32 R9, RZ, RZ, RZ ;  /* 0x000000ffff097224 */ /* 0x000fe200078e00ff */
[----:B------:R-:W2:Y:S01]  /*19b0*/  LDCU UR39, c[0x0][0x370] ;  /* 0x00006e00ff2777ac */ /* 0x000ea20008000800 */
[----:B------:R-:W-:Y:S01]  /*19c0*/  IMAD.MOV.U32 R8, RZ, RZ, 0x1 ;  /* 0x00000001ff087424 */ /* 0x000fe200078e00ff */
[----:B------:R-:W3:Y:S01]  /*19d0*/  LDCU.64 UR26, c[0x0][0x348] ;  /* 0x00006900ff1a77ac */ /* 0x000ee20008000a00 */
[----:B-1----:R-:W-:-:S02]  /*19e0*/  UIADD3 UR5, UPT, UPT, UR6, 0x3f, URZ ;  /* 0x0000003f06057890 */ /* 0x002fc4000fffe0ff */
[----:B------:R-:W-:Y:S02]  /*19f0*/  UIADD3 UR48, UPT, UPT, UR6, 0x7e, URZ ;  /* 0x0000007e06307890 */ /* 0x000fe4000fffe0ff */
[----:B------:R-:W-:Y:S01]  /*1a00*/  USHF.R.S32.HI UR4, URZ, 0x1f, UR5 ;  /* 0x0000001fff047899 */ /* 0x000fe20008011405 */
[----:B------:R-:W1:Y:S03]  /*1a10*/  LDCU UR38, c[0x0][0x374] ;  /* 0x00006e80ff2677ac */ /* 0x000e660008000800 */
[----:B------:R-:W-:Y:S02]  /*1a20*/  ULEA.HI UR4, UR4, UR5, URZ, 0x6 ;  /* 0x0000000504047291 */ /* 0x000fe4000f8f30ff */
[----:B------:R-:W-:Y:S02]  /*1a30*/  UIADD3 UR5, UPT, UPT, UR6, -0x1, URZ ;  /* 0xffffffff06057890 */ /* 0x000fe4000fffe0ff */
[----:B------:R-:W-:-:S02]  /*1a40*/  USHF.R.S32.HI UR41, URZ, 0x6, UR4 ;  /* 0x00000006ff297899 */ /* 0x000fc40008011404 */
[----:B------:R-:W-:Y:S02]  /*1a50*/  UISETP.GE.U32.AND UP2, UPT, UR5, -0x7f, UPT ;  /* 0xffffff810500788c */ /* 0x000fe4000bf46070 */
[----:B------:R-:W-:Y:S02]  /*1a60*/  UISETP.LT.U32.AND UP0, UPT, UR41, 0x10, UPT ;  /* 0x000000102900788c */ /* 0x000fe4000bf01070 */
[----:B------:R-:W-:Y:S02]  /*1a70*/  ULOP3.LUT UR5, UR7, 0x80, URZ, 0xc0, !UPT ;  /* 0x0000008007057892 */ /* 0x000fe4000f8ec0ff */
[----:B------:R-:W-:Y:S02]  /*1a80*/  USEL UR40, UR41, 0x10, UP0 ;  /* 0x0000001029287887 */ /* 0x000fe40008000000 */
[----:B------:R-:W-:Y:S02]  /*1a90*/  ULEA.HI UR44, UR24, UR5, URZ, 0x1a ;  /* 0x00000005182c7291 */ /* 0x000fe4000f8fd0ff */
[----:B------:R-:W-:-:S02]  /*1aa0*/  UIADD3 UR4, UPT, UPT, UR40, -0x1, URZ ;  /* 0xffffffff28047890 */ /* 0x000fc4000fffe0ff */
[----:B------:R-:W-:Y:S02]  /*1ab0*/  @UP2 UIADD3 UR4, UPT, UPT, UR40, URZ, URZ ;  /* 0x000000ff28042290 */ /* 0x000fe4000fffe0ff */
[----:B------:R-:W-:Y:S02]  /*1ac0*/  ULOP3.LUT UR47, UR47, 0x40, URZ, 0xc0, !UPT ;  /* 0x000000402f2f7892 */ /* 0x000fe4000f8ec0ff */
[----:B------:R-:W-:Y:S02]  /*1ad0*/  USEL UR25, UR37, 0x2, UP1 ;  /* 0x0000000225197887 */ /* 0x000fe40008800000 */
[----:B------:R-:W-:Y:S02]  /*1ae0*/  UIADD3 UR45, UPT, UPT, UR41, -UR40, URZ ;  /* 0x80000028292d7290 */ /* 0x000fe4000fffe0ff */
[----:B------:R-:W-:Y:S02]  /*1af0*/  UIADD3 UR28, UPT, UPT, UR4, 0x1, URZ ;  /* 0x00000001041c7890 */ /* 0x000fe4000fffe0ff */
[----:B------:R-:W-:Y:S01]  /*1b00*/  UIADD3 UR43, UPT, UPT, -UR4, URZ, URZ ;  /* 0x000000ff042b7290 */ /* 0x000fe2000fffe1ff */
[----:B-123--:R-:W-:-:S11]  /*1b10*/  UMOV UR5, URZ ;  /* 0x000000ff00057c82 */ /* 0x00efd60008000000 */
.L_x_43:
[----:B------:R-:W-:Y:S01]  /*1b20*/  UISETP.NE.AND UP0, UPT, UR46, URZ, UPT ;  /* 0x000000ff2e00728c */ /* 0x000fe2000bf05270 */
[----:B-1----:R-:W1:Y:S08]  /*1b30*/  S2UR UR46, SR_CgaCtaId ;  /* 0x00000000002e79c3 */ /* 0x002e700000008800 */
[----:B------:R-:W-:Y:S05]  /*1b40*/  BRA.U UP0, `(.L_x_24) ;  /* 0x0000000100347547 */ /* 0x000fea000b800000 */
[----:B------:R-:W2:Y:S01]  /*1b50*/  S2R R0, SR_CgaCtaId ;  /* 0x0000000000007919 */ /* 0x000ea20000008800 */
[----:B------:R-:W-:Y:S02]  /*1b60*/  MOV R3, 0x400 ;  /* 0x0000040000037802 */ /* 0x000fe40000000f00 */
[----:B------:R-:W-:Y:S02]  /*1b70*/  SHF.L.U32 R2, R8, 0x1f, RZ ;  /* 0x0000001f08027819 */ /* 0x000fe400000006ff */
[----:B--2---:R-:W-:-:S05]  /*1b80*/  LEA R0, R0, R3, 0x18 ;  /* 0x0000000300007211 */ /* 0x004fca00078ec0ff */
[----:B------:R-:W-:-:S04]  /*1b90*/  IMAD R3, R9, 0x8, R0 ;  /* 0x0000000809037824 */ /* 0x000fc800078e0200 */
[----:B------:R-:W2:Y:S02]  /*1ba0*/  SYNCS.PHASECHK.TRANS64.TRYWAIT P0, [R3+URZ+0x1a0], R2 ;  /* 0x0001a002030075a7 */ /* 0x000ea400080011ff */
[----:B--2---:R-:W-:Y:S05]  /*1bb0*/  @!P0 BRA `(.L_x_25) ;  /* 0x0000007800ec8947 */ /* 0x004fea0003800000 */
.L_x_136:
[----:B------:R-:W-:Y:S01]  /*1bc0*/  VIADD R9, R9, 0x1 ;  /* 0x0000000109097836 */ /* 0x000fe20000000000 */
[----:B------:R2:W-:Y:S04]  /*1bd0*/  SYNCS.ARRIVE.TRANS64.A1T0 RZ, [R3+URZ+0x190], RZ ;  /* 0x000190ff03ff79a7 */ /* 0x0005e800081000ff */
[----:B------:R-:W-:-:S04]  /*1be0*/  ISETP.NE.AND P0, PT, R9, 0x2, PT ;  /* 0x000000020900780c */ /* 0x000fc80003f05270 */
[----:B------:R-:W-:Y:S02]  /*1bf0*/  SEL R9, R9, RZ, P0 ;  /* 0x000000ff09097207 */ /* 0x000fe40000000000 */
[----:B--2---:R-:W-:-:S04]  /*1c00*/  SEL R3, RZ, 0x1, P0 ;  /* 0x00000001ff037807 */ /* 0x004fc80000000000 */
[----:B------:R-:W-:-:S07]  /*1c10*/  LOP3.LUT R8, R8, R3, RZ, 0x3c, !PT ;  /* 0x0000000308087212 */ /* 0x000fce00078e3cff */
.L_x_24:
[----:B------:R-:W-:Y:S01]  /*1c20*/  UMOV UR6, 0x400 ;  /* 0x0000040000067882 */ /* 0x000fe20000000000 */
[----:B------:R-:W-:Y:S01]  /*1c30*/  SHF.L.U32 R0, R12, 0x1f, RZ ;  /* 0x0000001f0c007819 */ /* 0x000fe200000006ff */
[----:B-1----:R-:W-:Y:S02]  /*1c40*/  ULEA UR6, UR46, UR6, 0x18 ;  /* 0x000000062e067291 */ /* 0x002fe4000f8ec0ff */
[----:B------:R-:W-:Y:S02]  /*1c50*/  UISETP.GE.U32.AND UP0, UPT, UR48, 0x7f, UPT ;  /* 0x0000007f3000788c */ /* 0x000fe4000bf06070 */
[----:B------:R-:W-:Y:S02]  /*1c60*/  ULEA UR4, UR5, UR6, 0x3 ;  /* 0x0000000605047291 */ /* 0x000fe4000f8e18ff */
[----:B------:R-:W-:Y:S01]  /*1c70*/  ULEA UR11, UR20, UR47, 0x7 ;  /* 0x0000002f140b7291 */ /* 0x000fe2000f8e38ff */
[----:B------:R-:W-:-:S06]  /*1c80*/  UMOV UR7, URZ ;  /* 0x000000ff00077c82 */ /* 0x000fcc0008000000 */
[----:B------:R1:W2:Y:S01]  /*1c90*/  SYNCS.PHASECHK.TRANS64.TRYWAIT P0, [UR4+0x80], R0 ;  /* 0x00008000ff0075a7 */ /* 0x0002a20008001104 */
[----:B------:R-:W-:-:S04]  /*1ca0*/  ULEA.HI UR4, UR16, UR16, URZ, 0x1 ;  /* 0x0000001010047291 */ /* 0x000fc8000f8f08ff */
[----:B------:R-:W-:-:S04]  /*1cb0*/  USHF.L.U32 UR4, UR4, 0x7, URZ ;  /* 0x0000000704047899 */ /* 0x000fc800080006ff */
[----:B------:R-:W-:-:S04]  /*1cc0*/  ULOP3.LUT UR35, UR4, 0xffffff00, URZ, 0xc0, !UPT ;  /* 0xffffff0004237892 */ /* 0x000fc8000f8ec0ff */
[----:B------:R-:W-:Y:S01]  /*1cd0*/  UIADD3 UR35, UPT, UPT, UR44, UR35, URZ ;  /* 0x000000232c237290 */ /* 0x000fe2000fffe0ff */
[----:B------:R-:W-:Y:S11]  /*1ce0*/  BRA.U !UP0, `(.L_x_26) ;  /* 0x0000000108c47547 */ /* 0x000ff6000b800000 */
[----:B------:R-:W-:Y:S01]  /*1cf0*/  UMOV UR13, UR43 ;  /* 0x0000002b000d7c82 */ /* 0x000fe20008000000 */
[----:B------:R-:W-:Y:S01]  /*1d00*/  UMOV UR4, UR5 ;  /* 0x0000000500047c82 */ /* 0x000fe20008000000 */
[----:B------:R-:W-:-:S05]  /*1d10*/  UMOV UR34, URZ ;  /* 0x000000ff00227c82 */ /* 0x000fca0008000000 */
.L_x_32:
[----:B------:R-:W-:Y:S01]  /*1d20*/  ULEA UR33, UR4, UR6, 0x3 ;  /* 0x0000000604217291 */ /* 0x000fe2000f8e18ff */
[----:B--2---:R-:W-:Y:S01]  /*1d30*/  @P3 MOV R2, 0x6000 ;  /* 0x0000600000023802 */ /* 0x004fe20000000f00 */
[----:B--234-:R-:W-:Y:S10]  /*1d40*/  @P0 BRA `(.L_x_27) ;  /* 0x00000000000c0947 */ /* 0x01cff40003800000 */
[----:B------:R-:W-:-:S04]  /*1d50*/  SHF.L.U32 R3, R12, 0x1f, RZ ;  /* 0x0000001f0c037819 */ /* 0x000fc800000006ff */
[----:B------:R-:W2:Y:S02]  /*1d60*/  SYNCS.PHASECHK.TRANS64.TRYWAIT P0, [UR33+0x80], R3 ;  /* 0x00008003ff0075a7 */ /* 0x000ea40008001121 */
[----:B--2---:R-:W-:Y:S05]  /*1d70*/  @!P0 BRA `(.L_x_28) ;  /* 0x0000007800908947 */ /* 0x004fea0003800000 */
.L_x_27:
[----:B------:R2:W-:Y:S01]  /*1d80*/  @P3 SYNCS.ARRIVE.TRANS64 RZ, [UR33], R2 ;  /* 0x00000002ffff39a7 */ /* 0x0005e20008000021 */
[----:B------:R-:W-:Y:S02]  /*1d90*/  ULOP3.LUT UR5, UR25, 0x2, URZ, 0xfc, !UPT ;  /* 0x0000000219057892 */ /* 0x000fe4000f8efcff */
[----:B------:R-:W-:Y:S02]  /*1da0*/  UIADD3 UR13, UPT, UPT, UR13, 0x1, URZ ;  /* 0x000000010d0d7890 */ /* 0x000fe4000fffe0ff */
[----:B------:R-:W-:Y:S02]  /*1db0*/  UISETP.NE.AND UP0, UPT, UR5, 0x2, UPT ;  /* 0x000000020500788c */ /* 0x000fe4000bf05270 */
[----:B------:R-:W-:-:S07]  /*1dc0*/  UISETP.NE.AND UP2, UPT, UR13, 0x1, UPT ;  /* 0x000000010d00788c */ /* 0x000fce000bf45270 */
[----:B------:R-:W-:Y:S05]  /*1dd0*/  BRA.U UP0, `(.L_x_29) ;  /* 0x0000000100047547 */ /* 0x000fea000b800000 */
[----:B------:R-:W-:Y:S05]  /*1de0*/  BPT.TRAP 0x1 ;  /* 0x000000040000795c */ /* 0x000fea0000300000 */
.L_x_29:
[----:B------:R-:W-:Y:S04]  /*1df0*/  BSSY.RECONVERGENT B0, `(.L_x_30) ;  /* 0x0000003000007945 */ /* 0x000fe80003800200 */
[----:B------:R-:W-:Y:S05]  /*1e00*/  @!P2 BRA `(.L_x_31) ;  /* 0x000000000004a947 */ /* 0x000fea0003800000 */
[----:B------:R-:W-:Y:S05]  /*1e10*/  BPT.TRAP 0x1 ;  /* 0x000000040000795c */ /* 0x000fea0000300000 */
.L_x_31:
[----:B------:R-:W-:Y:S05]  /*1e20*/  BSYNC.RECONVERGENT B0 ;  /* 0x0000000000007941 */ /* 0x000fea0003800200 */
.L_x_30:
[----:B------:R-:W-:Y:S02]  /*1e30*/  UIADD3 UR5, UPT, UPT, UR4, 0x1, URZ ;  /* 0x0000000104057890 */ /* 0x000fe4000fffe0ff */
[----:B------:R-:W-:Y:S02]  /*1e40*/  ULEA UR32, UR4, UR24, 0xd ;  /* 0x0000001804207291 */ /* 0x000fe4000f8e68ff */
[----:B------:R-:W-:Y:S02]  /*1e50*/  UISETP.NE.AND UP0, UPT, UR5, 0x10, UPT ;  /* 0x000000100500788c */ /* 0x000fe4000bf05270 */
[----:B------:R-:W-:Y:S02]  /*1e60*/  UIADD3 UR16, UP1, UPT, UR26, 0x80, URZ ;  /* 0x000000801a107890 */ /* 0x000fe4000ff3e0ff */
[----:B------:R-:W-:Y:S02]  /*1e70*/  USEL UR8, URZ, 0x1, UP0 ;  /* 0x00000001ff087887 */ /* 0x000fe40008000000 */
[----:B------:R-:W-:-:S02]  /*1e80*/  USEL UR5, UR5, URZ, UP0 ;  /* 0x000000ff05057287 */ /* 0x000fc40008000000 */
[----:B------:R-:W-:Y:S02]  /*1e90*/  UIADD3 UR14, UP0, UPT, UR26, 0x180, URZ ;  /* 0x000001801a0e7890 */ /* 0x000fe4000ff1e0ff */
[----:B------:R-:W-:Y:S01]  /*1ea0*/  LOP3.LUT R12, R12, UR8, RZ, 0x3c, !PT ;  /* 0x000000080c0c7c12 */ /* 0x000fe2000f8e3cff */
[----:B------:R-:W-:Y:S02]  /*1eb0*/  ULEA UR8, UR4, UR6, 0xc ;  /* 0x0000000604087291 */ /* 0x000fe4000f8e60ff */
[----:B------:R-:W-:Y:S01]  /*1ec0*/  ULEA UR7, UR5, UR6, 0x3 ;  /* 0x0000000605077291 */ /* 0x000fe2000f8e18ff */
[----:B-1----:R-:W-:Y:S01]  /*1ed0*/  SHF.L.U32 R0, R12, 0x1f, RZ ;  /* 0x0000001f0c007819 */ /* 0x002fe200000006ff */
[----:B------:R-:W-:Y:S02]  /*1ee0*/  ULOP3.LUT UR33, UR33, 0xfefffff8, URZ, 0xc0, !UPT ;  /* 0xfefffff821217892 */ /* 0x000fe4000f8ec0ff */
[----:B------:R-:W-:Y:S02]  /*1ef0*/  UIADD3.X UR17, UPT, UPT, URZ, UR27, URZ, UP1, !UPT ;  /* 0x0000001bff117290 */ /* 0x000fe40008ffe4ff */
[----:B------:R-:W-:-:S02]  /*1f00*/  UIADD3 UR32, UPT, UPT, UR6, 0x8400, UR32 ;  /* 0x0000840006207890 */ /* 0x000fc4000fffe020 */
[----:B------:R-:W-:Y:S01]  /*1f10*/  UPRMT UR4, URZ, 0x5410, UR21 ;  /* 0x00005410ff047896 */ /* 0x000fe20008000015 */
[----:B------:R3:W4:Y:S01]  /*1f20*/  SYNCS.PHASECHK.TRANS64.TRYWAIT P0, [UR7+0x80], R0 ;  /* 0x00008000ff0075a7 */ /* 0x0007220008001107 */
[----:B------:R-:W-:Y:S02]  /*1f30*/  UIADD3 UR8, UPT, UPT, UR8, 0x28400, URZ ;  /* 0x0002840008087890 */ /* 0x000fe4000fffe0ff */
[----:B------:R-:W-:Y:S01]  /*1f40*/  UIADD3.X UR15, UPT, UPT, URZ, UR27, URZ, UP0, !UPT ;  /* 0x0000001bff0f7290 */ /* 0x000fe200087fe4ff */
[----:B------:R-:W-:Y:S01]  /*1f50*/  UMOV UR18, 0x0 ;  /* 0x0000000000127882 */ /* 0x000fe20000000000 */
[----:B------:R-:W-:Y:S01]  /*1f60*/  UMOV UR19, 0x10000000 ;  /* 0x1000000000137882 */ /* 0x000fe20000000000 */
[----:B------:R-:W-:Y:S01]  /*1f70*/  UMOV UR10, UR34 ;  /* 0x00000022000a7c82 */ /* 0x000fe20008000000 */
[----:B------:R-:W-:Y:S01]  /*1f80*/  UMOV UR12, UR36 ;  /* 0x00000024000c7c82 */ /* 0x000fe20008000000 */
[----:B------:R-:W-:Y:S01]  /*1f90*/  UMOV UR9, UR33 ;  /* 0x0000002100097c82 */ /* 0x000fe20008000000 */
[----:B------:R1:W-:Y:S01]  /*1fa0*/  UTMALDG.3D.MULTICAST.2CTA [UR32], [UR16], UR4, desc[UR18] ;  /* 0x00001220100073b4 */ /* 0x0003e20008211804 */
[----:B------:R-:W-:-:S02]  /*1fb0*/  UMOV UR7, UR28 ;  /* 0x0000001c00077c82 */ /* 0x000fc40008000000 */
[----:B------:R3:W-:Y:S01]  /*1fc0*/  UTMALDG.3D.2CTA [UR8], [UR14], desc[UR18] ;  /* 0x000012080e0075b4 */ /* 0x0007e20008211000 */
[----:B-1----:R-:W-:Y:S01]  /*1fd0*/  UIADD3 UR34, UPT, UPT, UR34, 0x40, URZ ;  /* 0x0000004022227890 */ /* 0x002fe2000fffe0ff */
[----:B------:R-:W-:Y:S01]  /*1fe0*/  UMOV UR4, UR5 ;  /* 0x0000000500047c82 */ /* 0x000fe20008000000 */
[----:B------:R-:W-:Y:S10]  /*1ff0*/  BRA.U UP2, `(.L_x_32) ;  /* 0xfffffffd02487547 */ /* 0x000ff4000b83ffff */
.L_x_26:
[----:B------:R-:W-:Y:S01]  /*2000*/  ULEA UR4, UR5, UR6, 0x3 ;  /* 0x0000000605047291 */ /* 0x000fe2000f8e18ff */
[----:B-1-3--:R-:W-:Y:S01]  /*2010*/  SHF.L.U32 R0, R12, 0x1f, RZ ;  /* 0x0000001f0c007819 */ /* 0x00afe200000006ff */
[----:B------:R-:W-:Y:S01]  /*2020*/  @!P1 SYNCS.ARRIVE.TRANS64.A1T0 RZ, [UR6+0x128], RZ ;  /* 0x000128ffffff99a7 */ /* 0x000fe20008100006 */
[----:B------:R-:W-:-:S06]  /*2030*/  UISETP.GT.AND UP0, UPT, UR41, UR40, UPT ;  /* 0x000000282900728c */ /* 0x000fcc000bf04270 */
[----:B--2-4-:R1:W2:Y:S03]  /*2040*/  SYNCS.PHASECHK.TRANS64.TRYWAIT P0, [UR4+0x80], R0 ;  /* 0x00008000ff0075a7 */ /* 0x0142a60008001104 */
[----:B------:R-:W-:Y:S05]  /*2050*/  BRA.U !UP0, `(.L_x_33) ;  /* 0x0000000108c47547 */ /* 0x000fea000b800000 */
[----:B------:R-:W-:Y:S01]  /*2060*/  UIADD3 UR13, UPT, UPT, UR45, UR7, URZ ;  /* 0x000000072d0d7290 */ /* 0x000fe2000fffe0ff */
[----:B------:R-:W-:-:S11]  /*2070*/  UMOV UR4, UR5 ;  /* 0x0000000500047c82 */ /* 0x000fd60008000000 */
.L_x_39:
[----:B------:R-:W-:Y:S01]  /*2080*/  ULEA UR17, UR4, UR6, 0x3 ;  /* 0x0000000604117291 */ /* 0x000fe2000f8e18ff */
[----:B--2---:R-:W-:Y:S01]  /*2090*/  @P3 MOV R2, 0x6000 ;  /* 0x0000600000023802 */ /* 0x004fe20000000f00 */
[----:B--2-4-:R-:W-:Y:S10]  /*20a0*/  @P0 BRA `(.L_x_34) ;  /* 0x00000000000c0947 */ /* 0x014ff40003800000 */
[----:B------:R-:W-:-:S04]  /*20b0*/  SHF.L.U32 R3, R12, 0x1f, RZ ;  /* 0x0000001f0c037819 */ /* 0x000fc800000006ff */
[----:B------:R-:W2:Y:S02]  /*20c0*/  SYNCS.PHASECHK.TRANS64.TRYWAIT P0, [UR17+0x80], R3 ;  /* 0x00008003ff0075a7 */ /* 0x000ea40008001111 */
[----:B--2---:R-:W-:Y:S05]  /*20d0*/  @!P0 BRA `(.L_x_35) ;  /* 0x0000007400d08947 */ /* 0x004fea0003800000 */
.L_x_34:
[----:B------:R2:W-:Y:S01]  /*20e0*/  @P3 SYNCS.ARRIVE.TRANS64 RZ, [UR17], R2 ;  /* 0x00000002ffff39a7 */ /* 0x0005e20008000011 */
[----:B------:R-:W-:-:S04]  /*20f0*/  ULOP3.LUT UR5, UR25, 0x2, URZ, 0xfc, !UPT ;  /* 0x0000000219057892 */ /* 0x000fc8000f8efcff */
[----:B------:R-:W-:-:S09]  /*2100*/  UISETP.NE.AND UP0, UPT, UR5, 0x2, UPT ;  /* 0x000000020500788c */ /* 0x000fd2000bf05270 */
[----:B------:R-:W-:Y:S05]  /*2110*/  BRA.U UP0, `(.L_x_36) ;  /* 0x0000000100047547 */ /* 0x000fea000b800000 */
[----:B------:R-:W-:Y:S05]  /*2120*/  BPT.TRAP 0x1 ;  /* 0x000000040000795c */ /* 0x000fea0000300000 */
.L_x_36:
[----:B------:R-:W-:Y:S04]  /*2130*/  BSSY.RECONVERGENT B0, `(.L_x_37) ;  /* 0x0000003000007945 */ /* 0x000fe80003800200 */
[----:B------:R-:W-:Y:S05]  /*2140*/  @!P2 BRA `(.L_x_38) ;  /* 0x000000000004a947 */ /* 0x000fea0003800000 */
[----:B------:R-:W-:Y:S05]  /*2150*/  BPT.TRAP 0x1 ;  /* 0x000000040000795c */ /* 0x000fea0000300000 */
.L_x_38:
[----:B------:R-:W-:Y:S05]  /*2160*/  BSYNC.RECONVERGENT B0 ;  /* 0x0000000000007941 */ /* 0x000fea0003800200 */
.L_x_37:
[----:B------:R-:W-:Y:S02]  /*2170*/  UIADD3 UR5, UPT, UPT, UR4, 0x1, URZ ;  /* 0x0000000104057890 */ /* 0x000fe4000fffe0ff */
[----:B------:R-:W-:Y:S02]  /*2180*/  ULEA UR16, UR4, UR24, 0xd ;  /* 0x0000001804107291 */ /* 0x000fe4000f8e68ff */
[----:B------:R-:W-:Y:S02]  /*2190*/  UISETP.NE.AND UP0, UPT, UR5, 0x10, UPT ;  /* 0x000000100500788c */ /* 0x000fe4000bf05270 */
[----:B------:R-:W-:Y:S02]  /*21a0*/  UIADD3 UR22, UP1, UPT, UR26, 0x80, URZ ;  /* 0x000000801a167890 */ /* 0x000fe4000ff3e0ff */
[----:B------:R-:W-:Y:S02]  /*21b0*/  USEL UR9, URZ, 0x1, UP0 ;  /* 0x00000001ff097887 */ /* 0x000fe40008000000 */
[----:B------:R-:W-:-:S02]  /*21c0*/  USEL UR5, UR5, URZ, UP0 ;  /* 0x000000ff05057287 */ /* 0x000fc40008000000 */
[----:B------:R-:W-:Y:S02]  /*21d0*/  UIADD3 UR14, UP0, UPT, UR26, 0x180, URZ ;  /* 0x000001801a0e7890 */ /* 0x000fe4000ff1e0ff */
[----:B------:R-:W-:Y:S01]  /*21e0*/  ULEA UR8, UR5, UR6, 0x3 ;  /* 0x0000000605087291 */ /* 0x000fe2000f8e18ff */
[----:B------:R-:W-:Y:S01]  /*21f0*/  LOP3.LUT R12, R12, UR9, RZ, 0x3c, !PT ;  /* 0x000000090c0c7c12 */ /* 0x000fe2000f8e3cff */
[----:B------:R-:W-:Y:S02]  /*2200*/  USHF.L.U32 UR18, UR7, 0x6, URZ ;  /* 0x0000000607127899 */ /* 0x000fe400080006ff */
[----:B------:R-:W-:Y:S01]  /*2210*/  ULOP3.LUT UR17, UR17, 0xfefffff8, URZ, 0xc0, !UPT ;  /* 0xfefffff811117892 */ /* 0x000fe2000f8ec0ff */
[----:B-1----:R-:W-:Y:S01]  /*2220*/  SHF.L.U32 R0, R12, 0x1f, RZ ;  /* 0x0000001f0c007819 */ /* 0x002fe200000006ff */
[----:B------:R-:W-:Y:S02]  /*2230*/  UIADD3 UR16, UPT, UPT, UR6, 0x8400, UR16 ;  /* 0x0000840006107890 */ /* 0x000fe4000fffe010 */
[----:B------:R-:W-:Y:S01]  /*2240*/  UIADD3.X UR23, UPT, UPT, URZ, UR27, URZ, UP1, !UPT ;  /* 0x0000001bff177290 */ /* 0x000fe20008ffe4ff */
[----:B------:R3:W4:Y:S01]  /*2250*/  SYNCS.PHASECHK.TRANS64.TRYWAIT P0, [UR8+0x80], R0 ;  /* 0x00008000ff0075a7 */ /* 0x0007220008001108 */
[----:B------:R-:W-:-:S02]  /*2260*/  ULEA UR8, UR4, UR6, 0xc ;  /* 0x0000000604087291 */ /* 0x000fc4000f8e60ff */
[----:B------:R-:W-:Y:S02]  /*2270*/  UPRMT UR4, URZ, 0x5410, UR21 ;  /* 0x00005410ff047896 */ /* 0x000fe40008000015 */
[----:B------:R-:W-:Y:S02]  /*2280*/  UIADD3 UR8, UPT, UPT, UR8, 0x28400, URZ ;  /* 0x0002840008087890 */ /* 0x000fe4000fffe0ff */
[----:B------:R-:W-:Y:S01]  /*2290*/  UIADD3.X UR15, UPT, UPT, URZ, UR27, URZ, UP0, !UPT ;  /* 0x0000001bff0f7290 */ /* 0x000fe200087fe4ff */
[----:B------:R-:W-:Y:S01]  /*22a0*/  UMOV UR30, 0x0 ;  /* 0x00000000001e7882 */ /* 0x000fe20000000000 */
[----:B------:R-:W-:Y:S01]  /*22b0*/  UMOV UR31, 0x10000000 ;  /* 0x10000000001f7882 */ /* 0x000fe20000000000 */
[----:B------:R-:W-:Y:S01]  /*22c0*/  UMOV UR19, UR35 ;  /* 0x0000002300137c82 */ /* 0x000fe20008000000 */
[----:B------:R-:W-:Y:S01]  /*22d0*/  UMOV UR20, UR36 ;  /* 0x0000002400147c82 */ /* 0x000fe20008000000 */
[----:B------:R-:W-:Y:S01]  /*22e0*/  UMOV UR12, UR36 ;  /* 0x00000024000c7c82 */ /* 0x000fe20008000000 */
[----:B------:R-:W-:Y:S01]  /*22f0*/  UMOV UR9, UR17 ;  /* 0x0000001100097c82 */ /* 0x000fe20008000000 */
[----:B------:R-:W-:Y:S01]  /*2300*/  UMOV UR10, UR18 ;  /* 0x00000012000a7c82 */ /* 0x000fe20008000000 */
[----:B------:R1:W-:Y:S01]  /*2310*/  UTMALDG.3D.MULTICAST.2CTA [UR16], [UR22], UR4, desc[UR30] ;  /* 0x00001e10160073b4 */ /* 0x0003e20008211804 */
[----:B------:R-:W-:-:S04]  /*2320*/  UIADD3 UR7, UPT, UPT, UR7, 0x1, URZ ;  /* 0x0000000107077890 */ /* 0x000fc8000fffe0ff */
[----:B------:R-:W-:Y:S01]  /*2330*/  UISETP.NE.AND UP0, UPT, UR7, UR13, UPT ;  /* 0x0000000d0700728c */ /* 0x000fe2000bf05270 */
[----:B------:R3:W-:Y:S01]  /*2340*/  UTMALDG.3D.2CTA [UR8], [UR14], desc[UR30] ;  /* 0x00001e080e0075b4 */ /* 0x0007e20008211000 */
[----:B-1----:R-:W-:-:S07]  /*2350*/  UMOV UR4, UR5 ;  /* 0x0000000500047c82 */ /* 0x002fce0008000000 */
[----:B---3--:R-:W-:Y:S05]  /*2360*/  BRA.U UP0, `(.L_x_39) ;  /* 0xfffffffd00447547 */ /* 0x008fea000b83ffff */
.L_x_33:
[C---:B------:R-:W-:Y:S01]  /*2370*/  LEA R3, R11.reuse, UR6, 0x3 ;  /* 0x000000060b037c11 */ /* 0x040fe2000f8e18ff */
[----:B------:R-:W-:Y:S01]  /*2380*/  NOP ;  /* 0x0000000000007918 */ /* 0x000fe20000000000 */
[----:B-1----:R-:W-:Y:S02]  /*2390*/  SHF.L.U32 R0, R10, 0x1f, RZ ;  /* 0x0000001f0a007819 */ /* 0x002fe400000006ff */
[----:B------:R-:W-:Y:S02]  /*23a0*/  LEA R5, R11, UR6, 0x4 ;  /* 0x000000060b057c11 */ /* 0x000fe4000f8e20ff */
[----:B--2-4-:R-:W1:Y:S02]  /*23b0*/  SYNCS.PHASECHK.TRANS64.TRYWAIT P0, [R3+URZ+0x130], R0 ;  /* 0x00013000030075a7 */ /* 0x014e6400080011ff */
[----:B-1----:R-:W-:Y:S05]  /*23c0*/  @!P0 BRA `(.L_x_40) ;  /* 0x00000074002c8947 */ /* 0x002fea0003800000 */
.L_x_139:
[----:B------:R-:W2:Y:S01]  /*23d0*/  LDS.128 R4, [R5+0x1c0] ;  /* 0x0001c00005047984 */ /* 0x000ea20000000c00 */
[----:B------:R-:W-:Y:S01]  /*23e0*/  UISETP.GE.AND UP0, UPT, UR42, 0x1, UPT ;  /* 0x000000012a00788c */ /* 0x000fe2000bf06270 */
[----:B------:R-:W-:Y:S01]  /*23f0*/  @!PT LDS RZ, [RZ] ;  /* 0x00000000fffff984 */ /* 0x000fe20000000800 */
[----:B------:R-:W-:Y:S01]  /*2400*/  @!PT LDS RZ, [RZ] ;  /* 0x00000000fffff984 */ /* 0x000fe20000000800 */
[----:B------:R-:W-:Y:S01]  /*2410*/  @!PT LDS RZ, [RZ] ;  /* 0x00000000fffff984 */ /* 0x000fe20000000800 */
[----:B------:R-:W-:Y:S01]  /*2420*/  @!PT LDS RZ, [RZ] ;  /* 0x00000000fffff984 */ /* 0x000fe20000000800 */
[----:B------:R3:W-:Y:S06]  /*2430*/  MEMBAR.ALL.CTA ;  /* 0x0000000000007992 */ /* 0x0007ec0000008000 */
[----:B---3--:R-:W3:Y:S01]  /*2440*/  FENCE.VIEW.ASYNC.S ;  /* 0x00000000000073c6 */ /* 0x008ee20000000000 */
[----:B--2---:R-:W-:-:S13]  /*2450*/  LOP3.LUT P0, RZ, R6, 0x1, RZ, 0xc0, !PT ;  /* 0x0000000106ff7812 */ /* 0x004fda000780c0ff */
[----:B---3--:R-:W-:Y:S01]  /*2460*/  VOTEU.ANY UP1, P0 ;  /* 0x0000000000ff7886 */ /* 0x008fe20000020100 */
[----:B------:R-:W-:-:S13]  /*2470*/  PLOP3.LUT P0, PT, PT, PT, UP1, 0x80, 0x8 ;  /* 0x000000000008781c */ /* 0x000fda0003f0f018 */
[----:B-1----:R-:W-:Y:S02]  /*2480*/  @P0 LOP3.LUT R0, R5, 0xffff, RZ, 0xc0, !PT ;  /* 0x0000ffff05000812 */ /* 0x002fe400078ec0ff */
[----:B------:R-:W-:Y:S02]  /*2490*/  @P0 MOV R2, R4 ;  /* 0x0000000400020202 */ /* 0x000fe40000000f00 */
[----:B------:R-:W-:Y:S01]  /*24a0*/  @P0 R2UR UR7, R0 ;  /* 0x00000000000702ca */ /* 0x000fe200000e0000 */
[----:B------:R-:W-:Y:S01]  /*24b0*/  VIADD R0, R3, 0x140 ;  /* 0x0000014003007836 */ /* 0x000fe20000000000 */
[----:B------:R-:W-:Y:S02]  /*24c0*/  @P0 SHF.R.U32.HI R4, RZ, 0x10, R5 ;  /* 0x00000010ff040819 */ /* 0x000fe40000011605 */
[----:B------:R-:W-:Y:S02]  /*24d0*/  @P0 R2UR UR8, R2 ;  /* 0x00000000020802ca */ /* 0x000fe400000e0000 */
[----:B------:R-:W-:-:S02]  /*24e0*/  PRMT R0, RZ, 0x654, R0 ;  /* 0x00000654ff007816 */ /* 0x000fc40000000000 */
[----:B------:R-:W-:Y:S02]  /*24f0*/  @P0 R2UR UR4, R4 ;  /* 0x00000000040402ca */ /* 0x000fe400000e0000 */
[----:B------:R1:W-:Y:S03]  /*2500*/  SYNCS.ARRIVE.TRANS64.RED.A1T0 RZ, [R0+URZ], RZ ;  /* 0x000000ff00ff79a7 */ /* 0x0003e600081004ff */
[----:B------:R-:W-:-:S04]  /*2510*/  @UP1 UMOV UR29, UR7 ;  /* 0x00000007001d1c82 */ /* 0x000fc80008000000 */
[----:B------:R-:W-:-:S04]  /*2520*/  @UP1 UMOV UR37, UR8 ;  /* 0x0000000800251c82 */ /* 0x000fc80008000000 */
[----:B------:R-:W-:Y:S01]  /*2530*/  @UP1 UMOV UR36, UR4 ;  /* 0x0000000400241c82 */ /* 0x000fe20008000000 */
[----:B------:R-:W-:Y:S05]  /*2540*/  BRA.U !UP0, `(.L_x_41) ;  /* 0x0000000108d47547 */ /* 0x000fea000b800000 */
[----:B------:R-:W2:Y:S01]  /*2550*/  LDCU.128 UR12, c[0x0][0xb10] ;  /* 0x00016200ff0c77ac */ /* 0x000ea20008000c00 */
[----:B------:R-:W3:Y:S01]  /*2560*/  LDCU UR30, c[0x0][0xb20] ;  /* 0x00016400ff1e77ac */ /* 0x000ee20008000800 */
[----:B------:R-:W4:Y:S01]  /*2570*/  LDCU UR20, c[0x0][0xb0c] ;  /* 0x00016180ff1477ac */ /* 0x000f220008000800 */
[----:B------:R-:W1:Y:S01]  /*2580*/  LDCU.64 UR10, c[0x0][0xb28] ;  /* 0x00016500ff0a77ac */ /* 0x000e620008000a00 */
[----:B------:R-:W-:Y:S02]  /*2590*/  UISETP.NE.AND UP3, UPT, UR42, 0x1, UPT ;  /* 0x000000012a00788c */ /* 0x000fe4000bf65270 */
[----:B--2---:R-:W-:Y:S02]  /*25a0*/  UIMAD.WIDE.U32 UR16, UR38, UR15, URZ ;  /* 0x0000000f261072a5 */ /* 0x004fe4000f8e00ff */
[----:B------:R-:W-:Y:S02]  /*25b0*/  UIMAD.WIDE.U32 UR8, UR39, UR12, URZ ;  /* 0x0000000c270872a5 */ /* 0x000fe4000f8e00ff */
[----:B------:R-:W-:-:S02]  /*25c0*/  UISETP.NE.AND UP0, UPT, UR14, 0x1, UPT ;  /* 0x000000010e00788c */ /* 0x000fc4000bf05270 */
[----:B------:R-:W-:Y:S01]  /*25d0*/  UIMAD.WIDE.U32 UR22, UR29, UR15, URZ ;  /* 0x0000000f1d1672a5 */ /* 0x000fe2000f8e00ff */
[----:B------:R-:W-:Y:S02]  /*25e0*/  UMOV UR16, UR17 ;  /* 0x0000001100107c82 */ /* 0x000fe40008000000 */
[----:B------:R-:W-:Y:S01]  /*25f0*/  UMOV UR8, UR9 ;  /* 0x0000000900087c82 */ /* 0x000fe20008000000 */
[----:B---3--:R-:W-:Y:S02]  /*2600*/  USHF.R.U32.HI UR16, URZ, UR30, UR16 ;  /* 0x0000001eff107299 */ /* 0x008fe40008011610 */
[----:B----4-:R-:W-:Y:S02]  /*2610*/  UISETP.NE.AND UP2, UPT, UR20, 0x1, UPT ;  /* 0x000000011400788c */ /* 0x010fe4000bf45270 */
[----:B------:R-:W-:Y:S02]  /*2620*/  USHF.R.U32.HI UR8, URZ, UR13, UR8 ;  /* 0x0000000dff087299 */ /* 0x000fe40008011608 */
[----:B------:R-:W-:-:S02]  /*2630*/  USEL UR7, UR38, UR16, !UP0 ;  /* 0x0000001026077287 */ /* 0x000fc4000c000000 */
[----:B------:R-:W-:Y:S02]  /*2640*/  USEL UR8, UR39, UR8, !UP2 ;  /* 0x0000000827087287 */ /* 0x000fe4000d000000 */
[----:B-1----:R-:W-:Y:S01]  /*2650*/  UIMAD.WIDE.U32 UR16, UR7, UR10, URZ ;  /* 0x0000000a071072a5 */ /* 0x002fe2000f8e00ff */
[----:B------:R-:W-:Y:S01]  /*2660*/  UMOV UR4, UR23 ;  /* 0x0000001700047c82 */ /* 0x000fe20008000000 */
[----:B------:R-:W-:Y:S02]  /*2670*/  UIMAD.WIDE.U32 UR18, UR37, UR12, URZ ;  /* 0x0000000c251272a5 */ /* 0x000fe4000f8e00ff */
[----:B------:R-:W-:-:S03]  /*2680*/  UIMAD.WIDE.U32 UR22, UR8, UR10, URZ ;  /* 0x0000000a081672a5 */ /* 0x000fc6000f8e00ff */
[----:B------:R-:W-:Y:S01]  /*2690*/  UMOV UR16, UR17 ;  /* 0x0000001100107c82 */ /* 0x000fe20008000000 */
[----:B------:R-:W-:Y:S02]  /*26a0*/  USHF.R.U32.HI UR4, URZ, UR30, UR4 ;  /* 0x0000001eff047299 */ /* 0x000fe40008011604 */
[----:B------:R-:W-:Y:S01]  /*26b0*/  @UP3 USHF.R.U32.HI UR7, URZ, UR11, UR16 ;  /* 0x0000000bff073299 */ /* 0x000fe20008011610 */
[----:B------:R-:W-:Y:S01]  /*26c0*/  UMOV UR18, UR19 ;  /* 0x0000001300127c82 */ /* 0x000fe20008000000 */
[----:B------:R-:W-:Y:S01]  /*26d0*/  UMOV UR22, UR23 ;  /* 0x0000001700167c82 */ /* 0x000fe20008000000 */
[----:B------:R-:W-:Y:S02]  /*26e0*/  USHF.R.U32.HI UR13, URZ, UR13, UR18 ;  /* 0x0000000dff0d7299 */ /* 0x000fe40008011612 */
[----:B------:R-:W-:Y:S02]  /*26f0*/  USEL UR4, UR29, UR4, !UP0 ;  /* 0x000000041d047287 */ /* 0x000fe4000c000000 */
[----:B------:R-:W-:-:S02]  /*2700*/  @UP3 USHF.R.U32.HI UR8, URZ, UR11, UR22 ;  /* 0x0000000bff083299 */ /* 0x000fc40008011616 */
[----:B------:R-:W-:Y:S02]  /*2710*/  UIMAD UR9, UR42, UR7, URZ ;  /* 0x000000072a0972a4 */ /* 0x000fe4000f8e02ff */
[----:B------:R-:W-:Y:S02]  /*2720*/  USEL UR7, UR37, UR13, !UP2 ;  /* 0x0000000d25077287 */ /* 0x000fe4000d000000 */
[----:B------:R-:W-:Y:S02]  /*2730*/  UIMAD UR12, UR42, UR8, URZ ;  /* 0x000000082a0c72a4 */ /* 0x000fe4000f8e02ff */
[----:B------:R-:W-:Y:S02]  /*2740*/  UISETP.GE.AND UP0, UPT, UR4, UR9, UPT ;  /* 0x000000090400728c */ /* 0x000fe4000bf06270 */
[----:B------:R-:W-:Y:S02]  /*2750*/  UIMAD.WIDE.U32 UR16, UR4, UR10, URZ ;  /* 0x0000000a041072a5 */ /* 0x000fe4000f8e00ff */
[----:B------:R-:W-:-:S02]  /*2760*/  UISETP.GE.OR UP0, UPT, UR7, UR12, UP0 ;  /* 0x0000000c0700728c */ /* 0x000fc40008706670 */
        /* <DEDUP_REMOVED lines=19> */
.L_x_41:
[----:B------:R-:W2:Y:S02]  /*28a0*/  LDCU UR4, c[0x0][0xb30] ;  /* 0x00016600ff0477ac */ /* 0x000ea40008000800 */
[----:B--2---:R-:W-:-:S09]  /*28b0*/  UISETP.NE.AND UP0, UPT, UR4, 0x1, UPT ;  /* 0x000000010400788c */ /* 0x004fd2000bf05270 */
[----:B------:R-:W-:Y:S05]  /*28c0*/  BRA.U UP0, `(.L_x_42) ;  /* 0x0000000100447547 */ /* 0x000fea000b800000 */
[----:B------:R-:W2:Y:S01]  /*28d0*/  LDCU.128 UR12, c[0x0][0xb10] ;  /* 0x00016200ff0c77ac */ /* 0x000ea20008000c00 */
[----:B------:R-:W3:Y:S01]  /*28e0*/  LDCU UR16, c[0x0][0xb0c] ;  /* 0x00016180ff1077ac */ /* 0x000ee20008000800 */
[----:B------:R-:W4:Y:S01]  /*28f0*/  LDCU UR17, c[0x0][0xb20] ;  /* 0x00016400ff1177ac */ /* 0x000f220008000800 */
[----:B--2---:R-:W-:Y:S02]  /*2900*/  UIMAD.WIDE.U32 UR10, UR37, UR12, URZ ;  /* 0x0000000c250a72a5 */ /* 0x004fe4000f8e00ff */
[----:B------:R-:W-:Y:S02]  /*2910*/  UIMAD.WIDE.U32 UR8, UR29, UR15, URZ ;  /* 0x0000000f1d0872a5 */ /* 0x000fe4000f8e00ff */
[----:B---3--:R-:W-:Y:S02]  /*2920*/  UISETP.NE.AND UP2, UPT, UR16, 0x1, UPT ;  /* 0x000000011000788c */ /* 0x008fe4000bf45270 */
[----:B------:R-:W-:Y:S01]  /*2930*/  UISETP.NE.AND UP0, UPT, UR14, 0x1, UPT ;  /* 0x000000010e00788c */ /* 0x000fe2000bf05270 */
[----:B------:R-:W-:-:S02]  /*2940*/  UMOV UR7, UR11 ;  /* 0x0000000b00077c82 */ /* 0x000fc40008000000 */
[----:B------:R-:W-:Y:S01]  /*2950*/  UMOV UR4, UR9 ;  /* 0x0000000900047c82 */ /* 0x000fe20008000000 */
[----:B------:R-:W-:Y:S02]  /*2960*/  USHF.R.U32.HI UR7, URZ, UR13, UR7 ;  /* 0x0000000dff077299 */ /* 0x000fe40008011607 */
[----:B----4-:R-:W-:Y:S02]  /*2970*/  USHF.R.U32.HI UR4, URZ, UR17, UR4 ;  /* 0x00000011ff047299 */ /* 0x010fe40008011604 */
[----:B------:R-:W-:Y:S02]  /*2980*/  USEL UR7, UR37, UR7, !UP2 ;  /* 0x0000000725077287 */ /* 0x000fe4000d000000 */
[----:B------:R-:W-:-:S04]  /*2990*/  USEL UR4, UR29, UR4, !UP0 ;  /* 0x000000041d047287 */ /* 0x000fc8000c000000 */
[----:B------:R-:W-:Y:S02]  /*29a0*/  UIADD3 UR8, UPT, UPT, UR7, -UR4, URZ ;  /* 0x8000000407087290 */ /* 0x000fe4000fffe0ff */
[----:B------:R-:W-:Y:S02]  /*29b0*/  UIADD3 UR4, UPT, UPT, -UR7, UR4, URZ ;  /* 0x0000000407047290 */ /* 0x000fe4000fffe1ff */
[----:B------:R-:W-:Y:S02]  /*29c0*/  UIMAD UR29, UR8, UR14, UR29 ;  /* 0x0000000e081d72a4 */ /* 0x000fe4000f8e021d */
[----:B------:R-:W-:-:S12]  /*29d0*/  UIMAD UR37, UR4, UR16, UR37 ;  /* 0x00000010042572a4 */ /* 0x000fd8000f8e0225 */
.L_x_42:
[----:B------:R-:W-:Y:S01]  /*29e0*/  VIADD R11, R11, 0x1 ;  /* 0x000000010b0b7836 */ /* 0x000fe20000000000 */
[----:B------:R-:W-:Y:S01]  /*29f0*/  R2UR UR4, R142 ;  /* 0x000000008e0472ca */ /* 0x000fe200000e0000 */
[----:B------:R-:W-:Y:S01]  /*2a00*/  UIADD3 UR20, UPT, UPT, UR29, UR63, URZ ;  /* 0x0000003f1d147290 */ /* 0x000fe2000fffe0ff */
[----:B------:R-:W-:Y:S02]  /*2a10*/  PLOP3.LUT P1, PT, PT, PT, PT, 0x80, 0x8 ;  /* 0x000000000008781c */ /* 0x000fe40003f2f070 */
[----:B------:R-:W-:-:S04]  /*2a20*/  ISETP.NE.AND P0, PT, R11, 0x2, PT ;  /* 0x000000020b00780c */ /* 0x000fc80003f05270 */
[----:B------:R-:W-:Y:S02]  /*2a30*/  SEL R3, RZ, 0x1, P0 ;  /* 0x00000001ff037807 */ /* 0x000fe40000000000 */
[----:B------:R-:W-:Y:S02]  /*2a40*/  SEL R11, R11, RZ, P0 ;  /* 0x000000ff0b0b7207 */ /* 0x000fe40000000000 */
[----:B------:R-:W-:Y:S01]  /*2a50*/  LOP3.LUT R10, R10, R3, RZ, 0x3c, !PT ;  /* 0x000000030a0a7212 */ /* 0x000fe200078e3cff */
[----:B------:R-:W-:Y:S01]  /*2a60*/  UIADD3 UR16, UPT, UPT, UR37, UR4, URZ ;  /* 0x0000000425107290 */ /* 0x000fe2000fffe0ff */
[----:B------:R-:W-:Y:S11]  /*2a70*/  BRA.U UP1, `(.L_x_43) ;  /* 0xfffffff101287547 */ /* 0x000ff6000b83ffff */
[----:B------:R-:W-:Y:S01]  /*2a80*/  UIADD3 UR7, UPT, UPT, UR6, 0x80, URZ ;  /* 0x0000008006077890 */ /* 0x000fe2000fffe0ff */
[----:B------:R-:W-:-:S03]  /*2a90*/  SHF.L.U32 R3, R12, 0x1f, RZ ;  /* 0x0000001f0c037819 */ /* 0x000fc600000006ff */
[----:B------:R-:W-:-:S09]  /*2aa0*/  ULEA UR4, UR5, UR7, 0x3 ;  /* 0x0000000705047291 */ /* 0x000fd2000f8e18ff */
[----:B------:R-:W2:Y:S02]  /*2ab0*/  SYNCS.PHASECHK.TRANS64.TRYWAIT P0, [UR4], R3 ;  /* 0x00000003ff0075a7 */ /* 0x000ea40008001104 */
[----:B--2---:R-:W-:Y:S05]  /*2ac0*/  @!P0 BRA `(.L_x_44) ;  /* 0x0000006c00808947 */ /* 0x004fea0003800000 */
.L_x_141:
[----:B------:R-:W-:-:S04]  /*2ad0*/  UIADD3 UR4, UPT, UPT, UR5, 0x1, URZ ;  /* 0x0000000105047890 */ /* 0x000fc8000fffe0ff */
[----:B------:R-:W-:-:S04]  /*2ae0*/  UISETP.NE.AND UP0, UPT, UR4, 0x10, UPT ;  /* 0x000000100400788c */ /* 0x000fc8000bf05270 */
[----:B------:R-:W-:Y:S02]  /*2af0*/  USEL UR6, URZ, 0x1, UP0 ;  /* 0x00000001ff067887 */ /* 0x000fe40008000000 */
[----:B------:R-:W-:-:S04]  /*2b00*/  USEL UR4, UR4, URZ, UP0 ;  /* 0x000000ff04047287 */ /* 0x000fc80008000000 */
[----:B------:R-:W-:Y:S01]  /*2b10*/  ULEA UR5, UR4, UR7, 0x3 ;  /* 0x0000000704057291 */ /* 0x000fe2000f8e18ff */
[----:B------:R-:W-:-:S04]  /*2b20*/  LOP3.LUT R2, R12, UR6, RZ, 0x3c, !PT ;  /* 0x000000060c027c12 */ /* 0x000fc8000f8e3cff */
[----:B-1----:R-:W-:-:S04]  /*2b30*/  SHF.L.U32 R3, R2, 0x1f, RZ ;  /* 0x0000001f02037819 */ /* 0x002fc800000006ff */
[----:B------:R-:W1:Y:S02]  /*2b40*/  SYNCS.PHASECHK.TRANS64.TRYWAIT P0, [UR5], R3 ;  /* 0x00000003ff0075a7 */ /* 0x000e640008001105 */
[----:B-1----:R-:W-:Y:S05]  /*2b50*/  @!P0 BRA `(.L_x_45) ;  /* 0x0000006c00748947 */ /* 0x002fea0003800000 */
.L_x_143:
        /* <DEDUP_REMOVED lines=9> */
.L_x_145:
        /* <DEDUP_REMOVED lines=9> */
.L_x_147:
        /* <DEDUP_REMOVED lines=9> */
.L_x_149:
        /* <DEDUP_REMOVED lines=9> */
.L_x_151:
        /* <DEDUP_REMOVED lines=9> */
.L_x_153:
        /* <DEDUP_REMOVED lines=9> */
.L_x_155:
        /* <DEDUP_REMOVED lines=9> */
.L_x_157:
        /* <DEDUP_REMOVED lines=9> */
.L_x_159:
        /* <DEDUP_REMOVED lines=9> */
.L_x_161:
        /* <DEDUP_REMOVED lines=9> */
.L_x_163:
        /* <DEDUP_REMOVED lines=9> */
.L_x_165:
        /* <DEDUP_REMOVED lines=9> */
.L_x_167:
        /* <DEDUP_REMOVED lines=9> */
.L_x_169:
[----:B------:R-:W-:-:S04]  /*32b0*/  UIADD3 UR4, UPT, UPT, UR4, 0x1, URZ ;  /* 0x0000000104047890 */ /* 0x000fc8000fffe0ff */
[----:B------:R-:W-:-:S04]  /*32c0*/  UISETP.NE.AND UP0, UPT, UR4, 0x10, UPT ;  /* 0x000000100400788c */ /* 0x000fc8000bf05270 */
[----:B------:R-:W-:Y:S02]  /*32d0*/  USEL UR5, URZ, 0x1, UP0 ;  /* 0x00000001ff057887 */ /* 0x000fe40008000000 */
[----:B------:R-:W-:-:S04]  /*32e0*/  USEL UR4, UR4, URZ, UP0 ;  /* 0x000000ff04047287 */ /* 0x000fc80008000000 */
[----:B------:R-:W-:Y:S01]  /*32f0*/  ULEA UR4, UR4, UR7, 0x3 ;  /* 0x0000000704047291 */ /* 0x000fe2000f8e18ff */
[----:B-1----:R-:W-:-:S04]  /*3300*/  LOP3.LUT R3, R2, UR5, RZ, 0x3c, !PT ;  /* 0x0000000502037c12 */ /* 0x002fc8000f8e3cff */
[----:B------:R-:W-:Y:S01]  /*3310*/  SHF.L.U32 R3, R3, 0x1f, RZ ;  /* 0x0000001f03037819 */ /* 0x000fe200000006ff */
[----:B------:R-:W-:-:S07]  /*3320*/  IMAD.U32 R0, RZ, RZ, UR4 ;  /* 0x00000004ff007e24 */ /* 0x000fce000f8e00ff */
.L_x_59:
[----:B-1----:R1:W2:Y:S02]  /*3330*/  SYNCS.PHASECHK.TRANS64.TRYWAIT P0, [R0+URZ], R3 ;  /* 0x00000003000075a7 */ /* 0x0022a400080011ff */
[----:B--2---:R-:W-:Y:S05]  /*3340*/  @!P0 NANOSLEEP.SYNCS 0x989680 ;  /* 0x009896800000895d */ /* 0x004fea0003900000 */
[----:B------:R-:W2:Y:S02]  /*3350*/  @!P0 SYNCS.PHASECHK.TRANS64 P0, [R0+URZ], R3 ;  /* 0x00000003000085a7 */ /* 0x000ea400080010ff */
[----:B--2---:R-:W-:Y:S05]  /*3360*/  @P0 EXIT ;  /* 0x000000000000094d */ /* 0x004fea0003800000 */
[----:B------:R-:W-:Y:S05]  /*3370*/  BRA `(.L_x_59) ;  /* 0xfffffffc00ec7947 */ /* 0x000fea000383ffff */
.L_x_23:
[----:B------:R-:W-:-:S04]  /*3380*/  UISETP.NE.AND UP0, UPT, UR46, URZ, UPT ;  /* 0x000000ff2e00728c */ /* 0x000fc8000bf05270 */
[----:B------:R-:W-:-:S09]  /*3390*/  UISETP.NE.OR UP0, UPT, UR18, 0x1, UP0 ;  /* 0x000000011200788c */ /* 0x000fd20008705670 */
[----:B------:R-:W-:Y:S05]  /*33a0*/  BRA.U UP0, `(.L_x_60) ;  /* 0x0000000500487547 */ /* 0x000fea000b800000 */
[----:B------:R-:W-:Y:S01]  /*33b0*/  ISETP.GE.U32.AND P2, PT, R0, 0x4, PT ;  /* 0x000000040000780c */ /* 0x000fe20003f46070 */
[----:B------:R-:W-:Y:S01]  /*33c0*/  IMAD.MOV.U32 R12, RZ, RZ, 0x1 ;  /* 0x00000001ff0c7424 */ /* 0x000fe200078e00ff */
[----:B------:R-:W-:Y:S02]  /*33d0*/  CS2R R10, SRZ ;  /* 0x00000000000a7805 */ /* 0x000fe4000001ff00 */
[----:B------:R-:W-:Y:S01]  /*33e0*/  CS2R R8, SRZ ;  /* 0x0000000000087805 */ /* 0x000fe2000001ff00 */
[----:B------:R-:W-:Y:S01]  /*33f0*/  UMOV UR6, 0x400 ;  /* 0x0000040000067882 */ /* 0x000fe20000000000 */
[----:B------:R-:W-:Y:S01]  /*3400*/  UMOV UR5, URZ ;  /* 0x000000ff00057c82 */ /* 0x000fe20008000000 */
[----:B------:R-:W-:-:S12]  /*3410*/  ULEA UR6, UR46, UR6, 0x18 ;  /* 0x000000062e067291 */ /* 0x000fd8000f8ec0ff */
.L_x_64:
[----:B------:R-:W-:Y:S02]  /*3420*/  LEA R2, R8, UR6, 0x3 ;  /* 0x0000000608027c11 */ /* 0x000fe4000f8e18ff */
[----:B------:R-:W-:-:S03]  /*3430*/  SHF.L.U32 R5, R9, 0x1f, RZ ;  /* 0x0000001f09057819 */ /* 0x000fc600000006ff */
[----:B------:R-:W-:Y:S01]  /*3440*/  VIADD R4, R2, 0x1a0 ;  /* 0x000001a002047836 */ /* 0x000fe20000000000 */
[----:B------:R-:W1:Y:S02]  /*3450*/  SYNCS.PHASECHK.TRANS64.TRYWAIT P0, [R2+URZ+0x190], R5 ;  /* 0x00019005020075a7 */ /* 0x000e6400080011ff */
[----:B-1----:R-:W-:Y:S05]  /*3460*/  @!P0 BRA `(.L_x_61) ;  /* 0x0000006800808947 */ /* 0x002fea0003800000 */
.L_x_170:
[----:B------:R-:W-:Y:S01]  /*3470*/  ULEA UR4, UR5, UR6, 0x3 ;  /* 0x0000000605047291 */ /* 0x000fe2000f8e18ff */
[----:B------:R-:W-:Y:S02]  /*3480*/  PRMT R4, RZ, 0x654, R4 ;  /* 0x00000654ff047816 */ /* 0x000fe40000000004 */
[----:B-1----:R-:W-:Y:S01]  /*3490*/  SHF.L.U32 R5, R12, 0x1f, RZ ;  /* 0x0000001f0c057819 */ /* 0x002fe200000006ff */
[----:B------:R-:W-:Y:S01]  /*34a0*/  UIADD3 UR7, UPT, UPT, UR4, 0x130, URZ ;  /* 0x0000013004077890 */ /* 0x000fe2000fffe0ff */
[----:B------:R1:W-:Y:S05]  /*34b0*/  SYNCS.ARRIVE.TRANS64.RED.A1T0 RZ, [R4+URZ], RZ ;  /* 0x000000ff04ff79a7 */ /* 0x0003ea00081004ff */
[----:B------:R-:W-:Y:S01]  /*34c0*/  IMAD.U32 R7, RZ, RZ, UR7 ;  /* 0x00000007ff077e24 */ /* 0x000fe2000f8e00ff */
[----:B------:R-:W2:Y:S04]  /*34d0*/  SYNCS.PHASECHK.TRANS64.TRYWAIT P0, [UR4+0x140], R5 ;  /* 0x00014005ff0075a7 */ /* 0x000ea80008001104 */
[----:B------:R-:W-:Y:S01]  /*34e0*/  PRMT R6, R0, 0x654, R7 ;  /* 0x0000065400067816 */ /* 0x000fe20000000007 */
[----:B-1----:R-:W-:Y:S01]  /*34f0*/  @!P2 IMAD.MOV.U32 R4, RZ, RZ, 0x10 ;  /* 0x00000010ff04a424 */ /* 0x002fe200078e00ff */
[----:B--2---:R-:W-:Y:S06]  /*3500*/  @!P0 BRA `(.L_x_62) ;  /* 0x00000068006c8947 */ /* 0x004fec0003800000 */
.L_x_172:
[----:B------:R-:W-:Y:S01]  /*3510*/  ULEA UR8, UR5, UR6, 0x4 ;  /* 0x0000000605087291 */ /* 0x000fe2000f8e20ff */
[----:B------:R-:W-:Y:S01]  /*3520*/  SEL R3, R6, R3, !P2 ;  /* 0x0000000306037207 */ /* 0x000fe20005000000 */
[----:B------:R-:W-:Y:S01]  /*3530*/  UIADD3 UR9, UPT, UPT, UR4, 0x130, URZ ;  /* 0x0000013004097890 */ /* 0x000fe2000fffe0ff */
[----:B-1----:R-:W-:Y:S01]  /*3540*/  LEA R2, R11, UR6, 0x3 ;  /* 0x000000060b027c11 */ /* 0x002fe2000f8e18ff */
[----:B------:R-:W-:Y:S01]  /*3550*/  UIADD3 UR8, UPT, UPT, UR8, 0x1c0, URZ ;  /* 0x000001c008087890 */ /* 0x000fe2000fffe0ff */
[----:B------:R-:W-:Y:S01]  /*3560*/  SHF.L.U32 R5, R10, 0x1f, RZ ;  /* 0x0000001f0a057819 */ /* 0x000fe200000006ff */
[----:B------:R1:W-:Y:S01]  /*3570*/  @!P2 SYNCS.ARRIVE.TRANS64.RED RZ, [R3+URZ], R4 ;  /* 0x0000000403ffa9a7 */ /* 0x0003e200080004ff */
[----:B------:R-:W-:Y:S01]  /*3580*/  UIADD3 UR4, UPT, UPT, UR5, 0x1, URZ ;  /* 0x0000000105047890 */ /* 0x000fe2000fffe0ff */
[----:B------:R-:W-:-:S03]  /*3590*/  VIADD R8, R8, 0x1 ;  /* 0x0000000108087836 */ /* 0x000fc60000000000 */
[----:B------:R-:W-:Y:S02]  /*35a0*/  UISETP.NE.AND UP0, UPT, UR4, 0x2, UPT ;  /* 0x000000020400788c */ /* 0x000fe4000bf05270 */
[----:B------:R-:W-:Y:S06]  /*35b0*/  UGETNEXTWORKID.BROADCAST [UR8], [UR9] ;  /* 0x00000000080073ca */ /* 0x000fec0008000100 */
[----:B------:R-:W-:Y:S01]  /*35c0*/  USEL UR7, URZ, 0x1, UP0 ;  /* 0x00000001ff077887 */ /* 0x000fe20008000000 */
[----:B------:R-:W-:Y:S01]  /*35d0*/  ISETP.NE.AND P0, PT, R8, 0x2, PT ;  /* 0x000000020800780c */ /* 0x000fe20003f05270 */
[----:B------:R-:W-:Y:S01]  /*35e0*/  USEL UR5, UR4, URZ, UP0 ;  /* 0x000000ff04057287 */ /* 0x000fe20008000000 */
[----:B------:R-:W2:Y:S03]  /*35f0*/  SYNCS.PHASECHK.TRANS64.TRYWAIT P1, [R2+URZ+0x130], R5 ;  /* 0x00013005020075a7 */ /* 0x000ea600080211ff */
[----:B------:R-:W-:Y:S01]  /*3600*/  LOP3.LUT R12, R12, UR7, RZ, 0x3c, !PT ;  /* 0x000000070c0c7c12 */ /* 0x000fe2000f8e3cff */
[----:B-12---:R-:W-:Y:S07]  /*3610*/  @!P1 BRA `(.L_x_63) ;  /* 0x0000006800409947 */ /* 0x006fee0003800000 */
.L_x_173:
[C---:B------:R-:W-:Y:S01]  /*3620*/  LEA R4, R11.reuse, UR6, 0x4 ;  /* 0x000000060b047c11 */ /* 0x040fe2000f8e20ff */
[----:B-1----:R-:W-:Y:S01]  /*3630*/  VIADD R2, R2, 0x140 ;  /* 0x0000014002027836 */ /* 0x002fe20000000000 */
[----:B------:R-:W-:Y:S01]  /*3640*/  SEL R8, R8, RZ, P0 ;  /* 0x000000ff08087207 */ /* 0x000fe20000000000 */
[----:B------:R-:W-:-:S03]  /*3650*/  VIADD R11, R11, 0x1 ;  /* 0x000000010b0b7836 */ /* 0x000fc60000000000 */
[----:B------:R-:W1:Y:S01]  /*3660*/  LDS.128 R4, [R4+0x1c0] ;  /* 0x0001c00004047984 */ /* 0x000e620000000c00 */
[----:B------:R-:W-:Y:S02]  /*3670*/  PRMT R2, RZ, 0x654, R2 ;  /* 0x00000654ff027816 */ /* 0x000fe40000000002 */
[C---:B------:R-:W-:Y:S01]  /*3680*/  ISETP.NE.AND P1, PT, R11.reuse, 0x2, PT ;  /* 0x000000020b00780c */ /* 0x040fe20003f25270 */
[----:B------:R-:W-:Y:S01]  /*3690*/  @!PT LDS RZ, [RZ] ;  /* 0x00000000fffff984 */ /* 0x000fe20000000800 */
[----:B------:R-:W-:Y:S01]  /*36a0*/  @!PT LDS RZ, [RZ] ;  /* 0x00000000fffff984 */ /* 0x000fe20000000800 */
[----:B------:R-:W-:Y:S01]  /*36b0*/  @!PT LDS RZ, [RZ] ;  /* 0x00000000fffff984 */ /* 0x000fe20000000800 */
[----:B------:R-:W-:Y:S01]  /*36c0*/  @!PT LDS RZ, [RZ] ;  /* 0x00000000fffff984 */ /* 0x000fe20000000800 */
[----:B------:R2:W-:Y:S06]  /*36d0*/  MEMBAR.ALL.CTA ;  /* 0x0000000000007992 */ /* 0x0005ec0000008000 */
[----:B--2---:R-:W2:Y:S01]  /*36e0*/  FENCE.VIEW.ASYNC.S ;  /* 0x00000000000073c6 */ /* 0x004ea20000000000 */
[----:B------:R-:W-:Y:S01]  /*36f0*/  SEL R11, R11, RZ, P1 ;  /* 0x000000ff0b0b7207 */ /* 0x000fe20000800000 */
[----:B--2---:R2:W-:Y:S01]  /*3700*/  SYNCS.ARRIVE.TRANS64.RED.A1T0 RZ, [R2+URZ], RZ ;  /* 0x000000ff02ff79a7 */ /* 0x0045e200081004ff */
[----:B-1----:R-:W-:-:S02]  /*3710*/  LOP3.LUT P3, RZ, R6, 0x1, RZ, 0xc0, !PT ;  /* 0x0000000106ff7812 */ /* 0x002fc4000786c0ff */
[----:B------:R-:W-:-:S04]  /*3720*/  SEL R5, RZ, 0x1, P1 ;  /* 0x00000001ff057807 */ /* 0x000fc80000800000 */
[----:B------:R-:W-:Y:S02]  /*3730*/  LOP3.LUT R10, R10, R5, RZ, 0x3c, !PT ;  /* 0x000000050a0a7212 */ /* 0x000fe400078e3cff */
[----:B--2---:R-:W-:-:S04]  /*3740*/  SEL R2, RZ, 0x1, P0 ;  /* 0x00000001ff027807 */ /* 0x004fc80000000000 */
[----:B------:R-:W-:Y:S01]  /*3750*/  LOP3.LUT R9, R9, R2, RZ, 0x3c, !PT ;  /* 0x0000000209097212 */ /* 0x000fe200078e3cff */
[----:B------:R-:W-:Y:S06]  /*3760*/  @P3 BRA `(.L_x_64) ;  /* 0xfffffffc002c3947 */ /* 0x000fec000383ffff */
[----:B------:R-:W-:Y:S01]  /*3770*/  ULEA UR4, UR5, UR6, 0x3 ;  /* 0x0000000605047291 */ /* 0x000fe2000f8e18ff */
[----:B------:R-:W-:-:S08]  /*3780*/  SHF.L.U32 R3, R12, 0x1f, RZ ;  /* 0x0000001f0c037819 */ /* 0x000fd000000006ff */
[----:B------:R-:W1:Y:S02]  /*3790*/  SYNCS.PHASECHK.TRANS64 P0, [UR4+0x140], R3 ;  /* 0x00014003ff0075a7 */ /* 0x000e640008001004 */
[----:B-1----:R-:W-:Y:S05]  /*37a0*/  @P0 BRA `(.L_x_65) ;  /* 0x0000000000080947 */ /* 0x002fea0003800000 */
[----:B------:R-:W1:Y:S02]  /*37b0*/  SYNCS.PHASECHK.TRANS64.TRYWAIT P0, [UR4+0x140], R3 ;  /* 0x00014003ff0075a7 */ /* 0x000e640008001104 */
[----:B-1----:R-:W-:Y:S05]  /*37c0*/  @!P0 BRA `(.L_x_66) ;  /* 0x0000006400e88947 */ /* 0x002fea0003800000 */
.L_x_65:
[----:B------:R-:W-:-:S04]  /*37d0*/  UIADD3 UR7, UPT, UPT, UR5, 0x1, URZ ;  /* 0x0000000105077890 */ /* 0x000fc8000fffe0ff */
[----:B------:R-:W-:-:S04]  /*37e0*/  UISETP.NE.AND UP0, UPT, UR7, 0x2, UPT ;  /* 0x000000020700788c */ /* 0x000fc8000bf05270 */
[----:B------:R-:W-:Y:S02]  /*37f0*/  USEL UR8, URZ, 0x1, UP0 ;  /* 0x00000001ff087887 */ /* 0x000fe40008000000 */
[----:B------:R-:W-:-:S04]  /*3800*/  USEL UR7, UR7, URZ, UP0 ;  /* 0x000000ff07077287 */ /* 0x000fc80008000000 */
[----:B------:R-:W-:Y:S01]  /*3810*/  ULEA UR7, UR7, UR6, 0x3 ;  /* 0x0000000607077291 */ /* 0x000fe2000f8e18ff */
[----:B-1----:R-:W-:-:S04]  /*3820*/  LOP3.LUT R3, R12, UR8, RZ, 0x3c, !PT ;  /* 0x000000080c037c12 */ /* 0x002fc8000f8e3cff */
[----:B------:R-:W-:-:S04]  /*3830*/  SHF.L.U32 R0, R3, 0x1f, RZ ;  /* 0x0000001f03007819 */ /* 0x000fc800000006ff */
[----:B------:R-:W1:Y:S02]  /*3840*/  SYNCS.PHASECHK.TRANS64 P0, [UR7+0x140], R0 ;  /* 0x00014000ff0075a7 */ /* 0x000e640008001007 */
[----:B-1----:R-:W-:Y:S05]  /*3850*/  @P0 EXIT ;  /* 0x000000000000094d */ /* 0x002fea0003800000 */
[----:B------:R-:W-:Y:S02]  /*3860*/  SHF.L.U32 R3, R3, 0x1f, RZ ;  /* 0x0000001f03037819 */ /* 0x000fe400000006ff */
[----:B------:R-:W-:-:S07]  /*3870*/  MOV R0, UR7 ;  /* 0x0000000700007c02 */ /* 0x000fce0008000f00 */
.L_x_67:
[----:B-1----:R1:W2:Y:S02]  /*3880*/  SYNCS.PHASECHK.TRANS64.TRYWAIT P0, [R0+URZ+0x140], R3 ;  /* 0x00014003000075a7 */ /* 0x0022a400080011ff */
[----:B--2---:R-:W-:Y:S05]  /*3890*/  @!P0 NANOSLEEP.SYNCS 0x989680 ;  /* 0x009896800000895d */ /* 0x004fea0003900000 */
[----:B------:R-:W2:Y:S02]  /*38a0*/  @!P0 SYNCS.PHASECHK.TRANS64 P0, [R0+URZ+0x140], R3 ;  /* 0x00014003000085a7 */ /* 0x000ea400080010ff */
[----:B--2---:R-:W-:Y:S05]  /*38b0*/  @P0 EXIT ;  /* 0x000000000000094d */ /* 0x004fea0003800000 */
[----:B------:R-:W-:Y:S05]  /*38c0*/  BRA `(.L_x_67) ;  /* 0xfffffffc00ec7947 */ /* 0x000fea000383ffff */
.L_x_60:
[----:B------:R-:W-:Y:S05]  /*38d0*/  BRA.U UP4, `(.L_x_68) ;  /* 0x0000001104a07547 */ /* 0x000fea000b800000 */
[----:B------:R-:W-:Y:S01]  /*38e0*/  UMOV UR4, 0x40 ;  /* 0x0000004000047882 */ /* 0x000fe20000000000 */
[----:B------:R-:W-:Y:S01]  /*38f0*/  NOP ;  /* 0x0000000000007918 */ /* 0x000fe20000000000 */
[----:B------:R-:W-:Y:S01]  /*3900*/  ULEA UR5, UR46, UR4, 0x18 ;  /* 0x000000042e057291 */ /* 0x000fe2000f8ec0ff */
[----:B------:R-:W-:Y:S02]  /*3910*/  UMOV UR6, 0x400 ;  /* 0x0000040000067882 */ /* 0x000fe40000000000 */
[----:B------:R-:W-:-:S06]  /*3920*/  ULEA UR6, UR46, UR6, 0x18 ;  /* 0x000000062e067291 */ /* 0x000fcc000f8ec0ff */
[----:B------:R-:W1:Y:S02]  /*3930*/  LDS.U8 R0, [UR5+0x1c] ;  /* 0x00001c05ff007984 */ /* 0x000e640008000000 */
[----:B-1----:R-:W-:-:S13]  /*3940*/  ISETP.NE.AND P0, PT, R0, RZ, PT ;  /* 0x000000ff0000720c */ /* 0x002fda0003f05270 */
[----:B------:R-:W-:Y:S05]  /*3950*/  @P0 BRA `(.L_x_69) ;  /* 0x0000000400080947 */ /* 0x000fea0003800000 */
[----:B------:R-:W-:Y:S02]  /*3960*/  UISETP.NE.U32.AND UP1, UPT, UR33, 0x1, UPT ;  /* 0x000000012100788c */ /* 0x000fe4000bf25070 */
[----:B------:R-:W-:-:S07]  /*3970*/  UIADD3 UR7, UPT, UPT, UR5, 0x8, URZ ;  /* 0x0000000805077890 */ /* 0x000fce000fffe0ff */
[----:B------:R-:W-:Y:S05]  /*3980*/  BRA.U !UP1, `(.L_x_70) ;  /* 0x00000001099c7547 */ /* 0x000fea000b800000 */
[----:B------:R-:W-:Y:S01]  /*3990*/  ELECT P0, URZ, PT ;  /* 0x0000000000ff782f */ /* 0x000fe20003800000 */
[----:B------:R-:W-:-:S12]  /*39a0*/  BSSY B0, `(.L_x_70) ;  /* 0x0000025000007945 */ /* 0x000fd80003800000 */
[----:B------:R-:W-:Y:S05]  /*39b0*/  @!P0 BRA `(.L_x_71) ;  /* 0x00000000008c8947 */ /* 0x000fea0003800000 */
[----:B------:R-:W-:-:S05]  /*39c0*/  UMOV UR4, 0x10 ;  /* 0x0000001000047882 */ /* 0x000fca0000000000 */
[----:B------:R-:W-:Y:S04]  /*39d0*/  DEPBAR.LE SB1, 0x36 ;  /* 0x00009d800000791a */ /* 0x000fe80000000000 */
[----:B------:R-:W1:Y:S02]  /*39e0*/  UTCATOMSWS.2CTA.FIND_AND_SET.ALIGN UP0, UR4, UR4 ;  /* 0x00000004000475e3 */ /* 0x000e640008200800 */
[----:B-1----:R-:W-:Y:S01]  /*39f0*/  MOV R11, UR4 ;  /* 0x00000004000b7c02 */ /* 0x002fe20008000f00 */
[----:B------:R-:W-:Y:S06]  /*3a00*/  BRA.U UP0, `(.L_x_72) ;  /* 0x0000000100187547 */ /* 0x000fec000b800000 */
.L_x_73:
[----:B------:R-:W-:Y:S05]  /*3a10*/  NANOSLEEP 0x64 ;  /* 0x000000640000795d */ /* 0x000fea0003800000 */
[----:B------:R-:W-:-:S05]  /*3a20*/  UMOV UR4, 0x10 ;  /* 0x0000001000047882 */ /* 0x000fca0000000000 */
[----:B------:R-:W-:Y:S04]  /*3a30*/  DEPBAR.LE SB1, 0x36 ;  /* 0x00009d800000791a */ /* 0x000fe80000000000 */
[----:B------:R-:W1:Y:S02]  /*3a40*/  UTCATOMSWS.2CTA.FIND_AND_SET.ALIGN UP0, UR4, UR4 ;  /* 0x00000004000475e3 */ /* 0x000e640008200800 */
[----:B-1----:R-:W-:Y:S01]  /*3a50*/  MOV R11, UR4 ;  /* 0x00000004000b7c02 */ /* 0x002fe20008000f00 */
[----:B------:R-:W-:Y:S05]  /*3a60*/  BRA.U !UP0, `(.L_x_73) ;  /* 0xfffffffd08e87547 */ /* 0x000fea000b83ffff */
.L_x_72:
[----:B------:R-:W1:Y:S01]  /*3a70*/  LDS R7, [UR5+0x10] ;  /* 0x00001005ff077984 */ /* 0x000e620008000800 */
[----:B------:R-:W-:Y:S01]  /*3a80*/  IMAD.U32 R5, RZ, RZ, UR6 ;  /* 0x00000006ff057e24 */ /* 0x000fe2000f8e00ff */
[----:B------:R-:W-:-:S03]  /*3a90*/  MOV R4, UR34 ;  /* 0x0000002200047c02 */ /* 0x000fc60008000f00 */
[----:B------:R-:W-:Y:S01]  /*3aa0*/  VIADD R5, R5, 0x1e0 ;  /* 0x000001e005057836 */ /* 0x000fe20000000000 */
[----:B-1----:R-:W-:-:S04]  /*3ab0*/  SHF.L.U32 R7, R7, 0x1f, RZ ;  /* 0x0000001f07077819 */ /* 0x002fc800000006ff */
[----:B------:R-:W1:Y:S02]  /*3ac0*/  SYNCS.PHASECHK.TRANS64.TRYWAIT P0, [UR5+0x8], R7 ;  /* 0x00000807ff0075a7 */ /* 0x000e640008001105 */
[----:B-1----:R-:W-:Y:S05]  /*3ad0*/  @P0 BRA `(.L_x_74) ;  /* 0x0000000000080947 */ /* 0x002fea0003800000 */
[----:B------:R-:W1:Y:S02]  /*3ae0*/  SYNCS.PHASECHK.TRANS64.TRYWAIT P0, [UR5+0x8], R7 ;  /* 0x00000807ff0075a7 */ /* 0x000e640008001105 */
[----:B-1----:R-:W-:Y:S05]  /*3af0*/  @!P0 BRA `(.L_x_75) ;  /* 0x0000006400348947 */ /* 0x002fea0003800000 */
.L_x_74:
[----:B-1----:R-:W-:Y:S01]  /*3b00*/  HFMA2 R0, -RZ, RZ, 0, 5.9604644775390625e-08 ;  /* 0x00000001ff007431 */ /* 0x002fe200000001ff */
[----:B------:R-:W-:Y:S01]  /*3b10*/  UPRMT UR4, UR34, 0x654, UR7 ;  /* 0x0000065422047896 */ /* 0x000fe20008000007 */
[----:B------:R-:W-:Y:S01]  /*3b20*/  IMAD.MOV.U32 R8, RZ, RZ, 0xffff ;  /* 0x0000ffffff087424 */ /* 0x000fe200078e00ff */
[----:B------:R-:W-:Y:S01]  /*3b30*/  PRMT R4, R4, 0x654, R5 ;  /* 0x0000065404047816 */ /* 0x000fe20000000005 */
[----:B------:R-:W-:Y:S02]  /*3b40*/  IMAD.MOV.U32 R6, RZ, RZ, 0x4 ;  /* 0x00000004ff067424 */ /* 0x000fe400078e00ff */
[----:B------:R-:W-:Y:S01]  /*3b50*/  IMAD.SHL.U32 R9, R11, 0x20, RZ ;  /* 0x000000200b097824 */ /* 0x000fe200078e00ff */
[----:B------:R-:W-:Y:S02]  /*3b60*/  MOV R5, UR4 ;  /* 0x0000000400057c02 */ /* 0x000fe40008000f00 */
[-C--:B------:R-:W-:Y:S01]  /*3b70*/  SHF.L.U32 R8, R8, R11.reuse, RZ ;  /* 0x0000000b08087219 */ /* 0x080fe200000006ff */
[----:B------:R1:W-:Y:S01]  /*3b80*/  SYNCS.ARRIVE.TRANS64.RED RZ, [UR4], R6 ;  /* 0x00000006ffff79a7 */ /* 0x0003e20008000404 */
[----:B------:R-:W-:Y:S01]  /*3b90*/  SHF.L.U32 R7, R0, R11, RZ ;  /* 0x0000000b00077219 */ /* 0x000fe200000006ff */
[----:B------:R1:W-:Y:S04]  /*3ba0*/  STS [UR6+0x1e0], R9 ;  /* 0x0001e009ff007988 */ /* 0x0003e80008000806 */
[----:B------:R1:W-:Y:S04]  /*3bb0*/  STAS [R4.64], R11 ;  /* 0x0000000b04007dbd */ /* 0x0003e8000c0008ff */
[----:B------:R1:W-:Y:S04]  /*3bc0*/  ATOMS.OR RZ, [UR5+0x14], R8 ;  /* 0x00001408ffff798c */ /* 0x0003e8000b000005 */
[----:B------:R1:W-:Y:S04]  /*3bd0*/  ATOMS.OR RZ, [UR5+0x18], R7 ;  /* 0x00001807ffff798c */ /* 0x0003e8000b000005 */
[----:B------:R1:W-:Y:S02]  /*3be0*/  ATOMS.XOR RZ, [UR5+0x10], R0 ;  /* 0x00001000ffff798c */ /* 0x0003e4000b800005 */
.L_x_71:
[----:B------:R-:W-:Y:S05]  /*3bf0*/  BSYNC B0 ;  /* 0x0000000000007941 */ /* 0x000fea0003800000 */
.L_x_70:
[----:B------:R-:W-:Y:S05]  /*3c00*/  BRA.U UP1, `(.L_x_76) ;  /* 0x00000001016c7547 */ /* 0x000fea000b800000 */
[----:B------:R-:W-:-:S03]  /*3c10*/  UMOV UR4, 0xffffffff ;  /* 0xffffffff00047882 */ /* 0x000fc60000000000 */
[----:B------:R-:W-:Y:S05]  /*3c20*/  BRA.DIV UR4, `(.L_x_77) ;  /* 0x0000006604007947 */ /* 0x000fea000b800000 */
[----:B------:R-:W-:-:S13]  /*3c30*/  ELECT P0, URZ, PT ;  /* 0x0000000000ff782f */ /* 0x000fda0003800000 */
.L_x_177:
[----:B------:R-:W-:Y:S05]  /*3c40*/  @!P0 BRA `(.L_x_76) ;  /* 0x00000000005c8947 */ /* 0x000fea0003800000 */
[----:B-1----:R-:W1:Y:S02]  /*3c50*/  LDS R5, [UR5+0x10] ;  /* 0x00001005ff057984 */ /* 0x002e640008000800 */
[----:B-1----:R-:W-:-:S04]  /*3c60*/  SHF.L.U32 R5, R5, 0x1f, RZ ;  /* 0x0000001f05057819 */ /* 0x002fc800000006ff */
[----:B------:R-:W1:Y:S02]  /*3c70*/  SYNCS.PHASECHK.TRANS64.TRYWAIT P0, [UR5+0x8], R5 ;  /* 0x00000805ff0075a7 */ /* 0x000e640008001105 */
[----:B-1----:R-:W-:Y:S05]  /*3c80*/  @P0 BRA `(.L_x_78) ;  /* 0x0000000000080947 */ /* 0x002fea0003800000 */
[----:B------:R-:W1:Y:S02]  /*3c90*/  SYNCS.PHASECHK.TRANS64.TRYWAIT P0, [UR5+0x8], R5 ;  /* 0x00000805ff0075a7 */ /* 0x000e640008001105 */
[----:B-1----:R-:W-:Y:S05]  /*3ca0*/  @!P0 BRA `(.L_x_79) ;  /* 0x0000006400048947 */ /* 0x002fea0003800000 */
.L_x_78:
[----:B------:R-:W2:Y:S01]  /*3cb0*/  LDS R7, [UR6+0x1e0] ;  /* 0x0001e006ff077984 */ /* 0x000ea20008000800 */
[----:B-1----:R-:W-:Y:S02]  /*3cc0*/  HFMA2 R0, -RZ, RZ, 0, 5.9604644775390625e-08 ;  /* 0x00000001ff007431 */ /* 0x002fe400000001ff */
[----:B------:R-:W-:Y:S01]  /*3cd0*/  IMAD.MOV.U32 R4, RZ, RZ, 0xffff ;  /* 0x0000ffffff047424 */ /* 0x000fe200078e00ff */
[----:B------:R-:W-:Y:S01]  /*3ce0*/  UPRMT UR4, UR34, 0x654, UR7 ;  /* 0x0000065422047896 */ /* 0x000fe20008000007 */
[----:B--2---:R-:W-:-:S03]  /*3cf0*/  IMAD.SHL.U32 R5, R7, 0x20, RZ ;  /* 0x0000002007057824 */ /* 0x004fc600078e00ff */
[-C--:B------:R-:W-:Y:S02]  /*3d00*/  SHF.L.U32 R4, R4, R7.reuse, RZ ;  /* 0x0000000704047219 */ /* 0x080fe400000006ff */
[----:B------:R-:W-:Y:S01]  /*3d10*/  SHF.L.U32 R7, R0, R7, RZ ;  /* 0x0000000700077219 */ /* 0x000fe200000006ff */
[----:B------:R2:W-:Y:S04]  /*3d20*/  STS [UR6+0x1e0], R5 ;  /* 0x0001e005ff007988 */ /* 0x0005e80008000806 */
[----:B------:R2:W-:Y:S04]  /*3d30*/  ATOMS.OR RZ, [UR5+0x14], R4 ;  /* 0x00001404ffff798c */ /* 0x0005e8000b000005 */
[----:B------:R2:W-:Y:S01]  /*3d40*/  ATOMS.OR RZ, [UR5+0x18], R7 ;  /* 0x00001807ffff798c */ /* 0x0005e2000b000005 */
[----:B------:R-:W-:Y:S03]  /*3d50*/  SYNCS.ARRIVE.TRANS64.RED.A1T0 RZ, [UR4], RZ ;  /* 0x000000ffffff79a7 */ /* 0x000fe60008100404 */
[----:B------:R2:W-:Y:S01]  /*3d60*/  ATOMS.XOR RZ, [UR5+0x10], R0 ;  /* 0x00001000ffff798c */ /* 0x0005e2000b800005 */
[----:B------:R-:W-:Y:S05]  /*3d70*/  BRA `(.L_x_76) ;  /* 0x0000000000107947 */ /* 0x000fea0003800000 */
.L_x_69:
[----:B------:R-:W-:Y:S02]  /*3d80*/  MOV R0, 0xffffffff ;  /* 0xffffffff00007802 */ /* 0x000fe40000000f00 */
[----:B------:R-:W-:-:S03]  /*3d90*/  MOV R4, 0x3dc0 ;  /* 0x00003dc000047802 */ /* 0x000fc60000000f00 */
[----:B------:R1:W-:Y:S04]  /*3da0*/  STS [UR6+0x1e0], R0 ;  /* 0x0001e000ff007988 */ /* 0x0003e80008000806 */
[----:B-1---5:R-:W-:Y:S05]  /*3db0*/  CALL.REL.NOINC `($__internal_1_$__cuda_sm10x_tcgen05_guardrail_trap_phase_invalid_during_alloc) ;  /* 0x00000068004c7944 */ /* 0x022fea0003c00000 */
.L_x_76:
[----:B------:R-:W-:Y:S05]  /*3dc0*/  WARPSYNC.ALL ;  /* 0x0000000000007948 */ /* 0x000fea0003800000 */
[----:B------:R-:W3:Y:S01]  /*3dd0*/  S2UR UR4, SR_CgaCtaId ;  /* 0x00000000000479c3 */ /* 0x000ee20000008800 */
[----:B------:R-:W-:Y:S01]  /*3de0*/  UMOV UR17, 0x400 ;  /* 0x0000040000117882 */ /* 0x000fe20000000000 */
[----:B------:R-:W-:-:S06]  /*3df0*/  NOP ;  /* 0x0000000000007918 */ /* 0x000fcc0000000000 */
[----:B------:R-:W-:Y:S06]  /*3e00*/  BAR.ARV 0x6, 0xa0 ;  /* 0x0182800000007b1d */ /* 0x000fec0000002000 */
[----:B------:R-:W4:Y:S01]  /*3e10*/  LDCU UR6, c[0x0][0x38c] ;  /* 0x00007180ff0677ac */ /* 0x000f220008000800 */
[----:B------:R-:W-:Y:S01]  /*3e20*/  LOP3.LUT R3, R3, 0xffff, RZ, 0xc0, !PT ;  /* 0x0000ffff03037812 */ /* 0x000fe200078ec0ff */
[----:B-1----:R-:W-:Y:S01]  /*3e30*/  IMAD.MOV.U32 R9, RZ, RZ, 0x1 ;  /* 0x00000001ff097424 */ /* 0x002fe200078e00ff */
[----:B------:R-:W-:Y:S01]  /*3e40*/  LOP3.LUT R2, R2, 0xffff, RZ, 0xc0, !PT ;  /* 0x0000ffff02027812 */ /* 0x000fe200078ec0ff */
[----:B------:R-:W-:Y:S01]  /*3e50*/  IMAD.MOV.U32 R8, RZ, RZ, RZ ;  /* 0x000000ffff087224 */ /* 0x000fe200078e00ff */
[----:B------:R-:W-:Y:S01]  /*3e60*/  R2UR UR20, R3 ;  /* 0x00000000031472ca */ /* 0x000fe200000e0000 */
[----:B------:R-:W-:Y:S01]  /*3e70*/  UMOV UR24, URZ ;  /* 0x000000ff00187c82 */ /* 0x000fe20008000000 */
[----:B------:R-:W-:-:S02]  /*3e80*/  R2UR UR30, R2 ;  /* 0x00000000021e72ca */ /* 0x000fc400000e0000 */
[----:B------:R-:W-:Y:S01]  /*3e90*/  CS2R R2, SRZ ;  /* 0x0000000000027805 */ /* 0x000fe2000001ff00 */
[----:B------:R-:W-:Y:S01]  /*3ea0*/  UMOV UR15, URZ ;  /* 0x000000ff000f7c82 */ /* 0x000fe20008000000 */
[----:B---3--:R-:W-:Y:S01]  /*3eb0*/  ULEA UR17, UR4, UR17, 0x18 ;  /* 0x0000001104117291 */ /* 0x008fe2000f8ec0ff */
[----:B------:R-:W-:Y:S01]  /*3ec0*/  UMOV UR14, URZ ;  /* 0x000000ff000e7c82 */ /* 0x000fe20008000000 */
[----:B------:R-:W-:Y:S02]  /*3ed0*/  UISETP.NE.AND UP3, UPT, UR33, URZ, UPT ;  /* 0x000000ff2100728c */ /* 0x000fe4000bf65270 */
[----:B------:R-:W-:Y:S02]  /*3ee0*/  UIADD3 UR5, UPT, UPT, UR17, 0x8400, URZ ;  /* 0x0000840011057890 */ /* 0x000fe4000fffe0ff */
[----:B------:R-:W-:-:S03]  /*3ef0*/  UIADD3 UR4, UPT, UPT, UR17, 0x28400, URZ ;  /* 0x0002840011047890 */ /* 0x000fc6000fffe0ff */
[----:B--2---:R-:W1:Y:S01]  /*3f00*/  LDS R0, [UR17+0x1e0] ;  /* 0x0001e011ff007984 */ /* 0x004e620008000800 */
[----:B----4-:R-:W-:Y:S02]  /*3f10*/  UIADD3 UR6, UPT, UPT, UR6, 0x3f, URZ ;  /* 0x0000003f06067890 */ /* 0x010fe4000fffe0ff */
[----:B------:R-:W-:Y:S02]  /*3f20*/  USHF.R.U32.HI UR5, URZ, 0x4, UR5 ;  /* 0x00000004ff057899 */ /* 0x000fe40008011605 */
[----:B------:R-:W-:Y:S02]  /*3f30*/  USHF.R.S32.HI UR25, URZ, 0x1f, UR6 ;  /* 0x0000001fff197899 */ /* 0x000fe40008011406 */
[----:B------:R-:W-:Y:S02]  /*3f40*/  USHF.R.U32.HI UR4, URZ, 0x4, UR4 ;  /* 0x00000004ff047899 */ /* 0x000fe40008011604 */
[----:B------:R-:W-:Y:S02]  /*3f50*/  ULEA.HI UR25, UR25, UR6, URZ, 0x6 ;  /* 0x0000000619197291 */ /* 0x000fe4000f8f30ff */
[----:B------:R-:W-:-:S02]  /*3f60*/  ULOP3.LUT UR5, UR5, 0x3fff, URZ, 0xc0, !UPT ;  /* 0x00003fff05057892 */ /* 0x000fc4000f8ec0ff */
[----:B------:R-:W-:Y:S02]  /*3f70*/  USHF.R.S32.HI UR25, URZ, 0x6, UR25 ;  /* 0x00000006ff197899 */ /* 0x000fe40008011419 */
[----:B------:R-:W-:Y:S02]  /*3f80*/  ULOP3.LUT UR22, UR4, 0x3fff, URZ, 0xc0, !UPT ;  /* 0x00003fff04167892 */ /* 0x000fe4000f8ec0ff */
[----:B------:R-:W-:Y:S02]  /*3f90*/  UISETP.LT.AND UP0, UPT, UR25, 0x1, UPT ;  /* 0x000000011900788c */ /* 0x000fe4000bf01270 */
[----:B------:R-:W-:Y:S02]  /*3fa0*/  ULOP3.LUT UR21, UR5, 0x10000, URZ, 0xfc, !UPT ;  /* 0x0001000005157892 */ /* 0x000fe4000f8efcff */
[----:B------:R-:W-:Y:S02]  /*3fb0*/  ULOP3.LUT UR22, UR22, 0x10000, URZ, 0xfc, !UPT ;  /* 0x0001000016167892 */ /* 0x000fe4000f8efcff */
[----:B------:R-:W-:Y:S01]  /*3fc0*/  USEL UR31, UR25, 0x1, !UP0 ;  /* 0x00000001191f7887 */ /* 0x000fe2000c000000 */
[----:B------:R-:W-:Y:S01]  /*3fd0*/  UMOV UR28, 0x0 ;  /* 0x00000000001c7882 */ /* 0x000fe20000000000 */
[----:B------:R-:W-:Y:S01]  /*3fe0*/  UMOV UR29, 0x102004a0 ;  /* 0x102004a0001d7882 */ /* 0x000fe20000000000 */
[----:B------:R-:W-:Y:S01]  /*3ff0*/  UMOV UR26, 0x0 ;  /* 0x00000000001a7882 */ /* 0x000fe20000000000 */
[----:B------:R-:W-:Y:S01]  /*4000*/  UMOV UR27, 0x102004a0 ;  /* 0x102004a0001b7882 */ /* 0x000fe20000000000 */
[----:B-1----:R-:W-:-:S15]  /*4010*/  R2UR UR32, R0 ;  /* 0x00000000002072ca */ /* 0x002fde00000e0000 */
.L_x_87:
[C---:B------:R-:W-:Y:S02]  /*4020*/  LEA R0, R8.reuse, UR17, 0x3 ;  /* 0x0000001108007c11 */ /* 0x040fe4000f8e18ff */
[----:B------:R-:W-:Y:S02]  /*4030*/  SHF.L.U32 R5, R3, 0x1f, RZ ;  /* 0x0000001f03057819 */ /* 0x000fe400000006ff */
[----:B------:R-:W-:Y:S02]  /*4040*/  LEA R4, R8, UR17, 0x4 ;  /* 0x0000001108047c11 */ /* 0x000fe4000f8e20ff */
[----:B------:R-:W1:Y:S02]  /*4050*/  SYNCS.PHASECHK.TRANS64.TRYWAIT P0, [R0+URZ+0x130], R5 ;  /* 0x00013005000075a7 */ /* 0x000e6400080011ff */
[----:B-1-3--:R-:W-:Y:S05]  /*4060*/  @!P0 BRA `(.L_x_80) ;  /* 0x00000060002c8947 */ /* 0x00afea0003800000 */
.L_x_178:
[----:B-1----:R-:W1:Y:S01]  /*4070*/  LDS.128 R4, [R4+0x1c0] ;  /* 0x0001c00004047984 */ /* 0x002e620000000c00 */
[----:B------:R-:W-:Y:S02]  /*4080*/  VIADD R0, R0, 0x140 ;  /* 0x0000014000007836 */ /* 0x000fe40000000000 */
[----:B------:R-:W-:Y:S01]  /*4090*/  VIADD R8, R8, 0x1 ;  /* 0x0000000108087836 */ /* 0x000fe20000000000 */
[----:B------:R-:W-:Y:S01]  /*40a0*/  @!PT LDS RZ, [RZ] ;  /* 0x00000000fffff984 */ /* 0x000fe20000000800 */
[----:B------:R-:W-:Y:S01]  /*40b0*/  @!PT LDS RZ, [RZ] ;  /* 0x00000000fffff984 */ /* 0x000fe20000000800 */
[----:B------:R-:W-:Y:S01]  /*40c0*/  @!PT LDS RZ, [RZ] ;  /* 0x00000000fffff984 */ /* 0x000fe20000000800 */
[----:B------:R-:W-:Y:S01]  /*40d0*/  @!PT LDS RZ, [RZ] ;  /* 0x00000000fffff984 */ /* 0x000fe20000000800 */
[----:B------:R2:W-:Y:S06]  /*40e0*/  MEMBAR.ALL.CTA ;  /* 0x0000000000007992 */ /* 0x0005ec0000008000 */
[----:B--2---:R-:W2:Y:S01]  /*40f0*/  FENCE.VIEW.ASYNC.S ;  /* 0x00000000000073c6 */ /* 0x004ea20000000000 */
[----:B------:R-:W-:-:S04]  /*4100*/  PRMT R0, RZ, 0x654, R0 ;  /* 0x00000654ff007816 */ /* 0x000fc80000000000 */
[----:B--2---:R2:W-:Y:S01]  /*4110*/  SYNCS.ARRIVE.TRANS64.RED.A1T0 RZ, [R0+URZ], RZ ;  /* 0x000000ff00ff79a7 */ /* 0x0045e200081004ff */
[----:B-1----:R-:W-:Y:S01]  /*4120*/  LOP3.LUT P1, RZ, R6, 0x1, RZ, 0xc0, !PT ;  /* 0x0000000106ff7812 */ /* 0x002fe2000782c0ff */
[----:B--2---:R-:W-:-:S12]  /*4130*/  BRA.U UP3, `(.L_x_81) ;  /* 0x0000000103e07547 */ /* 0x004fd8000b800000 */
[----:B------:R-:W1:Y:S01]  /*4140*/  LDCU UR4, c[0x0][0x38c] ;  /* 0x00007180ff0477ac */ /* 0x000e620008000800 */
[----:B------:R-:W-:Y:S02]  /*4150*/  PLOP3.LUT P2, PT, PT, PT, PT, 0x80, 0x8 ;  /* 0x000000000008781c */ /* 0x000fe40003f4f070 */
[----:B------:R-:W-:Y:S01]  /*4160*/  SHF.L.U32 R5, R9, 0x1f, RZ ;  /* 0x0000001f09057819 */ /* 0x000fe200000006ff */
[----:B------:R-:W-:Y:S02]  /*4170*/  ULEA UR23, UR24, UR17, 0x3 ;  /* 0x0000001118177291 */ /* 0x000fe4000f8e18ff */
[----:B------:R-:W-:Y:S02]  /*4180*/  ULEA UR18, UR24, UR32, 0x7 ;  /* 0x0000002018127291 */ /* 0x000fe4000f8e38ff */
[----:B-1----:R-:W-:-:S06]  /*4190*/  UISETP.GE.AND UP0, UPT, UR4, 0x1, UPT ;  /* 0x000000010400788c */ /* 0x002fcc000bf06270 */
[----:B------:R-:W-:-:S05]  /*41a0*/  PLOP3.LUT P0, PT, PT, PT, UP0, 0x80, 0x8 ;  /* 0x000000000008781c */ /* 0x000fca0003f0f008 */
[----:B------:R-:W-:-:S08]  /*41b0*/  @UP0 ULEA UR4, UR15, UR17, 0x3 ;  /* 0x000000110f040291 */ /* 0x000fd0000f8e18ff */
[----:B------:R-:W-:-:S04]  /*41c0*/  @P0 SHF.L.U32 R0, R2, 0x1f, RZ ;  /* 0x0000001f02000819 */ /* 0x000fc800000006ff */
[----:B------:R1:W2:Y:S01]  /*41d0*/  @P0 SYNCS.PHASECHK.TRANS64.TRYWAIT P2, [UR4], R0 ;  /* 0x00000000ff0005a7 */ /* 0x0002a20008041104 */
[----:B------:R-:W3:Y:S02]  /*41e0*/  SYNCS.PHASECHK.TRANS64.TRYWAIT P0, [UR23+0x170], R5 ;  /* 0x00017005ff0075a7 */ /* 0x000ee40008001117 */
[----:B-123--:R-:W-:Y:S05]  /*41f0*/  @!P0 BRA `(.L_x_82) ;  /* 0x0000005c00dc8947 */ /* 0x00efea0003800000 */
.L_x_180:
[----:B------:R-:W-:Y:S01]  /*4200*/  UMOV UR19, UR14 ;  /* 0x0000000e00137c82 */ /* 0x000fe20008000000 */
[----:B------:R-:W-:Y:S05]  /*4210*/  BRA.U !UP0, `(.L_x_83) ;  /* 0x0000000108987547 */ /* 0x000fea000b800000 */
[----:B------:R-:W-:Y:S02]  /*4220*/  UIADD3 UR19, UPT, UPT, UR31, UR14, URZ ;  /* 0x0000000e1f137290 */ /* 0x000fe4000fffe0ff */
[----:B------:R-:W-:Y:S01]  /*4230*/  UPLOP3.LUT UP2, UPT, UPT, UPT, UPT, 0x40, 0x4 ;  /* 0x000000000004789c */ /* 0x000fe20003f4e870 */
[----:B------:R-:W-:Y:S01]  /*4240*/  UMOV UR16, UR25 ;  /* 0x0000001900107c82 */ /* 0x000fe20008000000 */
[----:B------:R-:W-:-:S09]  /*4250*/  UMOV UR6, UR15 ;  /* 0x0000000f00067c82 */ /* 0x000fd20008000000 */
.L_x_86:
[----:B--2---:R-:W-:Y:S01]  /*4260*/  ULEA UR5, UR6, UR17, 0x3 ;  /* 0x0000001106057291 */ /* 0x004fe2000f8e18ff */
[----:B---3--:R-:W-:Y:S11]  /*4270*/  @P2 BRA `(.L_x_84) ;  /* 0x00000000000c2947 */ /* 0x008ff60003800000 */
[----:B-1----:R-:W-:Y:S04]  /*4280*/  SHF.L.U32 R5, R2, 0x1f, RZ ;  /* 0x0000001f02057819 */ /* 0x002fe800000006ff */
[----:B------:R-:W1:Y:S02]  /*4290*/  SYNCS.PHASECHK.TRANS64.TRYWAIT P0, [UR5], R5 ;  /* 0x00000005ff0075a7 */ /* 0x000e640008001105 */
[----:B-1----:R-:W-:Y:S05]  /*42a0*/  @!P0 BRA `(.L_x_85) ;  /* 0x0000005c00c88947 */ /* 0x002fea0003800000 */
.L_x_84:
[----:B------:R-:W-:Y:S01]  /*42b0*/  UISETP.NE.AND UP0, UPT, UR16, 0x1, UPT ;  /* 0x000000011000788c */ /* 0x000fe2000bf05270 */
[----:B------:R-:W-:Y:S01]  /*42c0*/  PLOP3.LUT P2, PT, PT, PT, PT, 0x80, 0x8 ;  /* 0x000000000008781c */ /* 0x000fe20003f4f070 */
[----:B------:R-:W-:Y:S02]  /*42d0*/  UIADD3 UR4, UPT, UPT, UR6, 0x1, URZ ;  /* 0x0000000106047890 */ /* 0x000fe4000fffe0ff */
[----:B------:R-:W-:Y:S02]  /*42e0*/  ULEA UR12, UR6, UR22, 0x8 ;  /* 0x00000016060c7291 */ /* 0x000fe4000f8e40ff */
[----:B------:R-:W-:Y:S01]  /*42f0*/  UISETP.NE.AND UP1, UPT, UR4, 0x10, UPT ;  /* 0x000000100400788c */ /* 0x000fe2000bf25270 */
[----:B------:R-:W-:Y:S01]  /*4300*/  PLOP3.LUT P0, PT, PT, PT, UP0, 0x80, 0x8 ;  /* 0x000000000008781c */ /* 0x000fe20003f0f008 */
[----:B------:R-:W-:Y:S02]  /*4310*/  UIADD3 UR10, UPT, UPT, UR12, 0x2, URZ ;  /* 0x000000020c0a7890 */ /* 0x000fe4000fffe0ff */
[----:B------:R-:W-:Y:S02]  /*4320*/  USEL UR7, URZ, 0x1, UP1 ;  /* 0x00000001ff077887 */ /* 0x000fe40008800000 */
[----:B------:R-:W-:Y:S02]  /*4330*/  USEL UR15, UR4, URZ, UP1 ;  /* 0x000000ff040f7287 */ /* 0x000fe40008800000 */
[----:B------:R-:W-:Y:S02]  /*4340*/  UIADD3 UR14, UPT, UPT, UR14, 0x1, URZ ;  /* 0x000000010e0e7890 */ /* 0x000fe4000fffe0ff */
[----:B------:R-:W-:Y:S01]  /*4350*/  @UP0 ULEA UR4, UR15, UR17, 0x3 ;  /* 0x000000110f040291 */ /* 0x000fe2000f8e18ff */
[----:B------:R-:W-:Y:S01]  /*4360*/  LOP3.LUT R2, R2, UR7, RZ, 0x3c, !PT ;  /* 0x0000000702027c12 */ /* 0x000fe2000f8e3cff */
[----:B------:R-:W-:Y:S01]  /*4370*/  UIADD3 UR7, UPT, UPT, UR5, 0x80, URZ ;  /* 0x0000008005077890 */ /* 0x000fe2000fffe0ff */
[----:B------:R-:W-:Y:S02]  /*4380*/  UMOV UR13, 0x80004020 ;  /* 0x80004020000d7882 */ /* 0x000fe40000000000 */
[----:B-1----:R-:W-:Y:S01]  /*4390*/  @P0 SHF.L.U32 R0, R2, 0x1f, RZ ;  /* 0x0000001f02000819 */ /* 0x002fe200000006ff */
[----:B------:R-:W-:Y:S01]  /*43a0*/  UMOV UR5, 0x80004020 ;  /* 0x8000402000057882 */ /* 0x000fe20000000000 */
[----:B------:R-:W-:Y:S01]  /*43b0*/  UMOV UR11, 0x80004020 ;  /* 0x80004020000b7882 */ /* 0x000fe20000000000 */
[----:B------:R-:W-:Y:S01]  /*43c0*/  UMOV UR9, 0x80004020 ;  /* 0x8000402000097882 */ /* 0x000fe20000000000 */
[----:B------:R2:W3:Y:S01]  /*43d0*/  @P0 SYNCS.PHASECHK.TRANS64.TRYWAIT P2, [UR4], R0 ;  /* 0x00000000ff0005a7 */ /* 0x0004e20008041104 */
[----:B------:R-:W-:Y:S02]  /*43e0*/  ULEA UR4, UR6, UR21, 0x9 ;  /* 0x0000001506047291 */ /* 0x000fe4000f8e48ff */
[----:B------:R-:W-:Y:S02]  /*43f0*/  UISETP.NE.AND UP0, UPT, UR14, UR19, UPT ;  /* 0x000000130e00728c */ /* 0x000fe4000bf05270 */
[----:B------:R-:W-:Y:S02]  /*4400*/  UIADD3 UR8, UPT, UPT, UR4, 0x2, URZ ;  /* 0x0000000204087890 */ /* 0x000fe4000fffe0ff */
[----:B------:R-:W-:Y:S01]  /*4410*/  UIADD3 UR16, UPT, UPT, UR16, -0x1, URZ ;  /* 0xffffffff10107890 */ /* 0x000fe2000fffe0ff */
[----:B------:R-:W-:Y:S02]  /*4420*/  UMOV UR6, UR15 ;  /* 0x0000000f00067c82 */ /* 0x000fe40008000000 */
[----:B------:R2:W-:Y:S01]  /*4430*/  UTCIMMA.2CTA gdesc[UR4], gdesc[UR12], tmem[UR18], tmem[UR28], idesc[UR29], UP2 ;  /* 0x00ff1c0c040075ea */ /* 0x0005e20009200112 */
[----:B------:R-:W-:Y:S03]  /*4440*/  UPLOP3.LUT UP2, UPT, UPT, UPT, UPT, 0x80, 0x8 ;  /* 0x000000000008789c */ /* 0x000fe60003f4f070 */
[----:B------:R2:W-:Y:S01]  /*4450*/  UTCIMMA.2CTA gdesc[UR8], gdesc[UR10], tmem[UR18], tmem[UR26], idesc[UR27], UPT ;  /* 0x00ff1a0a080075ea */ /* 0x0005e2000ba00112 */
[----:B------:R2:W-:Y:S01]  /*4460*/  UTCBAR.2CTA.MULTICAST [UR7], URZ, UR20 ;  /* 0x000000ff070073e9 */ /* 0x0005e20008200814 */
[----:B------:R-:W-:Y:S06]  /*4470*/  BRA.U UP0, `(.L_x_86) ;  /* 0xfffffffd00787547 */ /* 0x000fec000b83ffff */
.L_x_83:
[----:B--2---:R-:W-:Y:S01]  /*4480*/  UIADD3 UR4, UPT, UPT, UR23, 0x150, URZ ;  /* 0x0000015017047890 */ /* 0x004fe2000fffe0ff */
[----:B------:R-:W-:-:S08]  /*4490*/  UMOV UR14, UR19 ;  /* 0x00000013000e7c82 */ /* 0x000fd00008000000 */
[----:B------:R2:W-:Y:S01]  /*44a0*/  UTCBAR.2CTA.MULTICAST [UR4], URZ, UR30 ;  /* 0x000000ff040073e9 */ /* 0x0005e2000820081e */
[----:B------:R-:W-:Y:S02]  /*44b0*/  NOP ;  /* 0x0000000000007918 */ /* 0x000fe40000000000 */
.L_x_81:
[----:B--2---:R-:W-:Y:S01]  /*44c0*/  UIADD3 UR4, UPT, UPT, UR24, 0x1, URZ ;  /* 0x0000000118047890 */ /* 0x004fe2000fffe0ff */
[----:B------:R-:W-:-:S03]  /*44d0*/  ISETP.NE.AND P0, PT, R8, 0x2, PT ;  /* 0x000000020800780c */ /* 0x000fc60003f05270 */
[----:B------:R-:W-:Y:S01]  /*44e0*/  UISETP.NE.AND UP0, UPT, UR4, 0x4, UPT ;  /* 0x000000040400788c */ /* 0x000fe2000bf05270 */
[----:B-1----:R-:W-:Y:S02]  /*44f0*/  SEL R0, RZ, 0x1, P0 ;  /* 0x00000001ff007807 */ /* 0x002fe40000000000 */
[----:B------:R-:W-:Y:S01]  /*4500*/  SEL R8, R8, RZ, P0 ;  /* 0x000000ff08087207 */ /* 0x000fe20000000000 */
[----:B------:R-:W-:Y:S01]  /*4510*/  USEL UR5, URZ, 0x1, UP0 ;  /* 0x00000001ff057887 */ /* 0x000fe20008000000 */
[----:B------:R-:W-:Y:S01]  /*4520*/  LOP3.LUT R3, R3, R0, RZ, 0x3c, !PT ;  /* 0x0000000003037212 */ /* 0x000fe200078e3cff */
[----:B------:R-:W-:-:S04]  /*4530*/  USEL UR24, UR4, URZ, UP0 ;  /* 0x000000ff04187287 */ /* 0x000fc80008000000 */
[----:B------:R-:W-:Y:S01]  /*4540*/  LOP3.LUT R9, R9, UR5, RZ, 0x3c, !PT ;  /* 0x0000000509097c12 */ /* 0x000fe2000f8e3cff */
[----:B------:R-:W-:Y:S07]  /*4550*/  @P1 BRA `(.L_x_87) ;  /* 0xfffffff800b01947 */ /* 0x000fee000383ffff */
[----:B------:R-:W1:Y:S01]  /*4560*/  S2UR UR8, SR_CgaCtaId ;  /* 0x00000000000879c3 */ /* 0x000e620000008800 */
[----:B------:R-:W-:Y:S01]  /*4570*/  ELECT P0, URZ, PT ;  /* 0x0000000000ff782f */ /* 0x000fe20003800000 */
[----:B------:R-:W-:Y:S01]  /*4580*/  HFMA2 R0, -RZ, RZ, 0, 5.9604644775390625e-08 ;  /* 0x00000001ff007431 */ /* 0x000fe200000001ff */
[----:B------:R-:W-:-:S05]  /*4590*/  UMOV UR4, 0x40 ;  /* 0x0000004000047882 */ /* 0x000fca0000000000 */
[----:B------:R-:W-:Y:S01]  /*45a0*/  UVIRTCOUNT.DEALLOC.SMPOOL 0x80 ;  /* 0x000000800000784c */ /* 0x000fe20000000000 */
[----:B------:R-:W-:Y:S02]  /*45b0*/  UISETP.NE.AND UP1, UPT, UR33, URZ, UPT ;  /* 0x000000ff2100728c */ /* 0x000fe4000bf25270 */
[----:B-1----:R-:W-:-:S09]  /*45c0*/  ULEA UR8, UR8, UR4, 0x18 ;  /* 0x0000000408087291 */ /* 0x002fd2000f8ec0ff */
[----:B------:R1:W-:Y:S01]  /*45d0*/  @P0 STS.U8 [UR8+0x1c], R0 ;  /* 0x00001c00ff000988 */ /* 0x0003e20008000008 */
[----:B------:R-:W-:Y:S05]  /*45e0*/  BRA.U UP1, `(.L_x_88) ;  /* 0x0000000101a07547 */ /* 0x000fea000b800000 */
[----:B------:R-:W-:Y:S01]  /*45f0*/  UIADD3 UR7, UPT, UPT, UR17, 0x170, URZ ;  /* 0x0000017011077890 */ /* 0x000fe2000fffe0ff */
[----:B------:R-:W-:-:S03]  /*4600*/  SHF.L.U32 R3, R9, 0x1f, RZ ;  /* 0x0000001f09037819 */ /* 0x000fc600000006ff */
[----:B------:R-:W-:-:S09]  /*4610*/  ULEA UR4, UR24, UR7, 0x3 ;  /* 0x0000000718047291 */ /* 0x000fd2000f8e18ff */
[----:B------:R-:W2:Y:S02]  /*4620*/  SYNCS.PHASECHK.TRANS64.TRYWAIT P0, [UR4], R3 ;  /* 0x00000003ff0075a7 */ /* 0x000ea40008001104 */
[----:B--2---:R-:W-:Y:S05]  /*4630*/  @!P0 BRA `(.L_x_89) ;  /* 0x0000005800fc8947 */ /* 0x004fea0003800000 */
.L_x_183:
        /* <DEDUP_REMOVED lines=9> */
.L_x_185:
        /* <DEDUP_REMOVED lines=9> */
.L_x_187:
[----:B------:R-:W-:-:S04]  /*4760*/  UIADD3 UR4, UPT, UPT, UR4, 0x1, URZ ;  /* 0x0000000104047890 */ /* 0x000fc8000fffe0ff */
[----:B------:R-:W-:-:S04]  /*4770*/  UISETP.NE.AND UP0, UPT, UR4, 0x4, UPT ;  /* 0x000000040400788c */ /* 0x000fc8000bf05270 */
[----:B------:R-:W-:Y:S02]  /*4780*/  USEL UR5, URZ, 0x1, UP0 ;  /* 0x00000001ff057887 */ /* 0x000fe40008000000 */
[----:B------:R-:W-:-:S04]  /*4790*/  USEL UR4, UR4, URZ, UP0 ;  /* 0x000000ff04047287 */ /* 0x000fc80008000000 */
[----:B------:R-:W-:Y:S01]  /*47a0*/  ULEA UR4, UR4, UR7, 0x3 ;  /* 0x0000000704047291 */ /* 0x000fe2000f8e18ff */
[----:B-1----:R-:W-:-:S04]  /*47b0*/  LOP3.LUT R3, R2, UR5, RZ, 0x3c, !PT ;  /* 0x0000000502037c12 */ /* 0x002fc8000f8e3cff */
[----:B------:R-:W-:Y:S01]  /*47c0*/  SHF.L.U32 R3, R3, 0x1f, RZ ;  /* 0x0000001f03037819 */ /* 0x000fe200000006ff */
[----:B------:R-:W-:-:S04]  /*47d0*/  IMAD.U32 R0, RZ, RZ, UR4 ;  /* 0x00000004ff007e24 */ /* 0x000fc8000f8e00ff */
[----:B------:R1:W2:Y:S03]  /*47e0*/  SYNCS.PHASECHK.TRANS64.TRYWAIT P0, [R0+URZ], R3 ;  /* 0x00000003000075a7 */ /* 0x0002a600080011ff */
[----:B--2---:R-:W-:Y:S05]  /*47f0*/  @!P0 NANOSLEEP.SYNCS 0x989680 ;  /* 0x009896800000895d */ /* 0x004fea0003900000 */
[----:B------:R-:W2:Y:S02]  /*4800*/  @!P0 SYNCS.PHASECHK.TRANS64 P0, [R0+URZ], R3 ;  /* 0x00000003000085a7 */ /* 0x000ea400080010ff */
[----:B--2---:R-:W-:Y:S05]  /*4810*/  @P0 BRA `(.L_x_92) ;  /* 0x0000000000200947 */ /* 0x004fea0003800000 */
.L_x_93:
[----:B--2---:R2:W4:Y:S02]  /*4820*/  SYNCS.PHASECHK.TRANS64.TRYWAIT P0, [R0+URZ], R3 ;  /* 0x00000003000075a7 */ /* 0x00452400080011ff */
[----:B----4-:R-:W-:Y:S05]  /*4830*/  @!P0 NANOSLEEP.SYNCS 0x989680 ;  /* 0x009896800000895d */ /* 0x010fea0003900000 */
[----:B------:R-:W4:Y:S02]  /*4840*/  @!P0 SYNCS.PHASECHK.TRANS64 P0, [R0+URZ], R3 ;  /* 0x00000003000085a7 */ /* 0x000f2400080010ff */
[----:B----4-:R-:W-:Y:S05]  /*4850*/  @!P0 BRA `(.L_x_93) ;  /* 0xfffffffc00f08947 */ /* 0x010fea000383ffff */
[----:B------:R-:W-:Y:S05]  /*4860*/  BRA `(.L_x_92) ;  /* 0x00000000000c7947 */ /* 0x000fea0003800000 */
.L_x_88:
[----:B------:R-:W-:-:S04]  /*4870*/  UIADD3 UR4, UPT, UPT, UR17, 0x1b0, URZ ;  /* 0x000001b011047890 */ /* 0x000fc8000fffe0ff */
[----:B------:R-:W-:-:S09]  /*4880*/  UPRMT UR4, UR34, 0x654, UR4 ;  /* 0x0000065422047896 */ /* 0x000fd20008000004 */
[----:B------:R-:W-:Y:S03]  /*4890*/  SYNCS.ARRIVE.TRANS64.RED.A1T0 RZ, [UR4], RZ ;  /* 0x000000ffffff79a7 */ /* 0x000fe60008100404 */
.L_x_92:
[----:B-12---:R-:W-:Y:S01]  /*48a0*/  SHF.L.U32 R3, RZ, 0x1f, RZ ;  /* 0x0000001fff037819 */ /* 0x006fe200000006ff */
[----:B------:R-:W-:Y:S01]  /*48b0*/  UIADD3 UR4, UPT, UPT, UR17, 0x1b0, URZ ;  /* 0x000001b011047890 */ /* 0x000fe2000fffe0ff */
[----:B------:R-:W-:Y:S02]  /*48c0*/  PLOP3.LUT P0, PT, PT, PT, UP1, 0x80, 0x8 ;  /* 0x000000000008781c */ /* 0x000fe40003f0f018 */
[----:B------:R-:W1:Y:S02]  /*48d0*/  SYNCS.PHASECHK.TRANS64.TRYWAIT P1, [UR17+0x1b0], R3 ;  /* 0x0001b003ff0075a7 */ /* 0x000e640008021111 */
[----:B-1----:R-:W-:Y:S09]  /*48e0*/  @!P1 BRA `(.L_x_94) ;  /* 0x0000005800989947 */ /* 0x002ff20003800000 */
.L_x_189:
[----:B------:R-:W-:Y:S01]  /*48f0*/  @!UP1 UPRMT UR4, UR34, 0x654, UR4 ;  /* 0x0000065422049896 */ /* 0x000fe20008000004 */
[----:B------:R-:W-:Y:S01]  /*4900*/  UMOV UR5, 0xffff ;  /* 0x0000ffff00057882 */ /* 0x000fe20000000000 */
[----:B------:R-:W-:-:S07]  /*4910*/  UMOV UR6, 0x1 ;  /* 0x0000000100067882 */ /* 0x000fce0000000000 */
[----:B------:R-:W-:Y:S01]  /*4920*/  @!P0 SYNCS.ARRIVE.TRANS64.RED.A1T0 RZ, [UR4], RZ ;  /* 0x000000ffffff89a7 */ /* 0x000fe20008100404 */
[----:B------:R-:W-:Y:S01]  /*4930*/  NOP ;  /* 0x0000000000007918 */ /* 0x000fe20000000000 */
[----:B-1----:R-:W1:Y:S01]  /*4940*/  LDS R0, [UR8+0x14] ;  /* 0x00001408ff007984 */ /* 0x002e620008000800 */
[----:B------:R-:W-:-:S04]  /*4950*/  ULOP3.LUT UR4, UR32, 0xffff, URZ, 0xc0, !UPT ;  /* 0x0000ffff20047892 */ /* 0x000fc8000f8ec0ff */
[----:B------:R-:W-:-:S04]  /*4960*/  USHF.R.U32.HI UR4, URZ, 0x5, UR4 ;  /* 0x00000005ff047899 */ /* 0x000fc80008011604 */
[----:B------:R-:W-:Y:S02]  /*4970*/  USHF.L.U32 UR5, UR5, UR4, URZ ;  /* 0x0000000405057299 */ /* 0x000fe400080006ff */
[----:B------:R-:W-:-:S04]  /*4980*/  USHF.L.U32 UR4, UR6, UR4, URZ ;  /* 0x0000000406047299 */ /* 0x000fc800080006ff */
[----:B-1----:R-:W-:-:S04]  /*4990*/  LOP3.LUT R0, R0, UR5, RZ, 0xc0, !PT ;  /* 0x0000000500007c12 */ /* 0x002fc8000f8ec0ff */
[----:B------:R-:W-:-:S13]  /*49a0*/  ISETP.NE.AND P0, PT, R0, UR5, PT ;  /* 0x0000000500007c0c */ /* 0x000fda000bf05270 */
[----:B------:R-:W-:Y:S05]  /*49b0*/  @P0 BRA `(.L_x_95) ;  /* 0x0000000000580947 */ /* 0x000fea0003800000 */
[----:B------:R-:W1:Y:S02]  /*49c0*/  LDS R0, [UR8+0x18] ;  /* 0x00001808ff007984 */ /* 0x000e640008000800 */
[----:B-1----:R-:W-:-:S04]  /*49d0*/  LOP3.LUT R0, R0, UR4, RZ, 0xc0, !PT ;  /* 0x0000000400007c12 */ /* 0x002fc8000f8ec0ff */
[----:B------:R-:W-:-:S13]  /*49e0*/  ISETP.NE.AND P0, PT, R0, UR4, PT ;  /* 0x0000000400007c0c */ /* 0x000fda000bf05270 */
[----:B------:R-:W-:Y:S05]  /*49f0*/  @P0 BRA `(.L_x_96) ;  /* 0x00000000003c0947 */ /* 0x000fea0003800000 */
[----:B------:R-:W1:Y:S01]  /*4a00*/  S2R R2, SR_LANEID ;  /* 0x0000000000027919 */ /* 0x000e620000000000 */
[----:B------:R-:W-:Y:S01]  /*4a10*/  ULOP3.LUT UR5, URZ, UR5, URZ, 0x33, !UPT ;  /* 0x00000005ff057292 */ /* 0x000fe2000f8e33ff */
[----:B------:R-:W-:Y:S01]  /*4a20*/  LOP3.LUT R4, RZ, UR4, RZ, 0x33, !PT ;  /* 0x00000004ff047c12 */ /* 0x000fe2000f8e33ff */
[----:B------:R-:W-:Y:S02]  /*4a30*/  VOTEU.ANY UR4, UPT, PT ;  /* 0x0000000000047886 */ /* 0x000fe400038e0100 */
[----:B------:R-:W-:Y:S01]  /*4a40*/  UFLO.U32 UR4, UR4 ;  /* 0x00000004000472bd */ /* 0x000fe200080e0000 */
[----:B------:R-:W2:Y:S01]  /*4a50*/  REDUX UR6, R4 ;  /* 0x00000000040673c4 */ /* 0x000ea20000000000 */
[----:B------:R-:W-:-:S06]  /*4a60*/  IMAD.U32 R0, RZ, RZ, UR5 ;  /* 0x00000005ff007e24 */ /* 0x000fcc000f8e00ff */
[----:B------:R4:W-:Y:S01]  /*4a70*/  UTCATOMSWS.AND URZ, UR5 ;  /* 0x0000000500ff79e3 */ /* 0x0009e20008000000 */
[----:B------:R-:W3:Y:S01]  /*4a80*/  REDUX UR7, R0 ;  /* 0x00000000000773c4 */ /* 0x000ee20000000000 */
[----:B-1----:R-:W-:Y:S01]  /*4a90*/  ISETP.EQ.U32.AND P0, PT, R2, UR4, PT ;  /* 0x0000000402007c0c */ /* 0x002fe2000bf02070 */
[----:B--2---:R-:W-:Y:S01]  /*4aa0*/  IMAD.U32 R2, RZ, RZ, UR6 ;  /* 0x00000006ff027e24 */ /* 0x004fe2000f8e00ff */
[----:B---3--:R-:W-:-:S11]  /*4ab0*/  MOV R3, UR7 ;  /* 0x0000000700037c02 */ /* 0x008fd60008000f00 */
[----:B------:R4:W-:Y:S04]  /*4ac0*/  @P0 ATOMS.AND RZ, [UR8+0x14], R3 ;  /* 0x00001403ffff098c */ /* 0x0009e8000a800008 */
[----:B------:R4:W-:Y:S01]  /*4ad0*/  @P0 ATOMS.AND RZ, [UR8+0x18], R2 ;  /* 0x00001802ffff098c */ /* 0x0009e2000a800008 */
[----:B------:R-:W-:Y:S05]  /*4ae0*/  BRA `(.L_x_97) ;  /* 0x0000000000147947 */ /* 0x000fea0003800000 */
.L_x_96:
[----:B------:R-:W-:Y:S02]  /*4af0*/  MOV R2, 0x4b10 ;  /* 0x00004b1000027802 */ /* 0x000fe40000000f00 */
[----:B---3-5:R-:W-:Y:S05]  /*4b00*/  CALL.REL.NOINC `($__internal_0_$__cuda_sm10x_tcgen05_guardrail_trap_col_being_dealloced_not_returned_by_alloc) ;  /* 0x0000005800ec7944 */ /* 0x028fea0003c00000 */
[----:B------:R-:W-:Y:S05]  /*4b10*/  BRA `(.L_x_97) ;  /* 0x0000000000087947 */ /* 0x000fea0003800000 */
.L_x_95:
[----:B------:R-:W-:Y:S02]  /*4b20*/  MOV R2, 0x4b40 ;  /* 0x00004b4000027802 */ /* 0x000fe40000000f00 */
[----:B---3-5:R-:W-:Y:S05]  /*4b30*/  CALL.REL.NOINC `($__internal_2_$__cuda_sm10x_tcgen05_guardrail_trap_unallocated_columns_being_dealloced) ;  /* 0x0000005800f87944 */ /* 0x028fea0003c00000 */
.L_x_97:
[----:B------:R-:W-:Y:S01]  /*4b40*/  NOP ;  /* 0x0000000000007918 */ /* 0x000fe20000000000 */
[----:B----4-:R-:W-:Y:S05]  /*4b50*/  EXIT ;  /* 0x000000000000794d */ /* 0x010fea0003800000 */
.L_x_68:
[----:B------:R-:W-:-:S09]  /*4b60*/  UISETP.NE.OR UP0, UPT, UR18, 0x3, !UP3 ;  /* 0x000000031200788c */ /* 0x000fd2000df05670 */
[----:B------:R-:W-:Y:S05]  /*4b70*/  BRA.U UP0, `(.L_x_98) ;  /* 0x0000000d00807547 */ /* 0x000fea000b800000 */
[----:B------:R-:W1:Y:S01]  /*4b80*/  LDCU UR32, c[0x0][0x370] ;  /* 0x00006e00ff2077ac */ /* 0x000e620008000800 */
[----:B------:R-:W2:Y:S01]  /*4b90*/  LDC.64 R16, c[0x0][0x348] ;  /* 0x0000d200ff107b82 */ /* 0x000ea20000000a00 */
[----:B------:R-:W-:Y:S02]  /*4ba0*/  HFMA2 R13, -RZ, RZ, 0, 0 ;  /* 0x00000000ff0d7431 */ /* 0x000fe400000001ff */
[----:B------:R-:W-:Y:S01]  /*4bb0*/  IMAD.MOV.U32 R15, RZ, RZ, 0x1 ;  /* 0x00000001ff0f7424 */ /* 0x000fe200078e00ff */
[----:B------:R-:W1:Y:S01]  /*4bc0*/  LDCU.128 UR28, c[0x0][0xb10] ;  /* 0x00016200ff1c77ac */ /* 0x000e620008000c00 */
[----:B------:R-:W-:Y:S01]  /*4bd0*/  IMAD.MOV.U32 R14, RZ, RZ, RZ ;  /* 0x000000ffff0e7224 */ /* 0x000fe200078e00ff */
[----:B------:R-:W-:Y:S01]  /*4be0*/  MOV R7, 0x2000 ;  /* 0x0000200000077802 */ /* 0x000fe20000000f00 */
[----:B------:R-:W3:Y:S01]  /*4bf0*/  LDCU UR27, c[0x0][0x374] ;  /* 0x00006e80ff1b77ac */ /* 0x000ee20008000800 */
[----:B------:R-:W4:Y:S01]  /*4c00*/  LDC.64 R2, c[0x0][0x888] ;  /* 0x00022200ff027b82 */ /* 0x000f220000000a00 */
[----:B------:R-:W3:Y:S01]  /*4c10*/  LDCU UR15, c[0x0][0xb0c] ;  /* 0x00016180ff0f77ac */ /* 0x000ee20008000800 */
[----:B------:R-:W2:Y:S06]  /*4c20*/  LDCU UR38, c[0x0][0xb20] ;  /* 0x00016400ff2677ac */ /* 0x000eac0008000800 */
[----:B------:R-:W4:Y:S01]  /*4c30*/  LDC.64 R4, c[0x0][0x890] ;  /* 0x00022400ff047b82 */ /* 0x000f220000000a00 */
[----:B------:R-:W2:Y:S01]  /*4c40*/  LDCU UR4, c[0x0][0xb30] ;  /* 0x00016600ff0477ac */ /* 0x000ea20008000800 */
[----:B------:R-:W-:Y:S01]  /*4c50*/  UMOV UR21, 0x400 ;  /* 0x0000040000157882 */ /* 0x000fe20000000000 */
[----:B-1----:R-:W-:-:S02]  /*4c60*/  UIMAD.WIDE.U32 UR6, UR32, UR28, URZ ;  /* 0x0000001c200672a5 */ /* 0x002fc4000f8e00ff */
[----:B---3--:R-:W-:Y:S02]  /*4c70*/  UIMAD.WIDE.U32 UR8, UR27, UR31, URZ ;  /* 0x0000001f1b0872a5 */ /* 0x008fe4000f8e00ff */
[----:B------:R-:W-:Y:S02]  /*4c80*/  ULEA UR21, UR46, UR21, 0x18 ;  /* 0x000000152e157291 */ /* 0x000fe4000f8ec0ff */
[----:B------:R-:W-:Y:S02]  /*4c90*/  UPLOP3.LUT UP3, UPT, UPT, UPT, UPT, 0x40, 0x4 ;  /* 0x000000000004789c */ /* 0x000fe40003f6e870 */
[----:B------:R-:W-:Y:S01]  /*4ca0*/  UIADD3 UR33, UPT, UPT, UR21, 0x108, URZ ;  /* 0x0000010815217890 */ /* 0x000fe2000fffe0ff */
[----:B------:R-:W-:Y:S01]  /*4cb0*/  UMOV UR6, UR7 ;  /* 0x0000000700067c82 */ /* 0x000fe20008000000 */
[----:B------:R-:W-:Y:S01]  /*4cc0*/  UMOV UR34, UR9 ;  /* 0x0000000900227c82 */ /* 0x000fe20008000000 */
[----:B------:R-:W-:Y:S02]  /*4cd0*/  UISETP.GE.AND UP0, UPT, UR42, 0x1, UPT ;  /* 0x000000012a00788c */ /* 0x000fe4000bf06270 */
[----:B------:R-:W-:Y:S01]  /*4ce0*/  UISETP.NE.AND UP4, UPT, UR42, 0x1, UPT ;  /* 0x000000012a00788c */ /* 0x000fe2000bf85270 */
[----:B------:R-:W1:Y:S01]  /*4cf0*/  LDCU.64 UR22, c[0x0][0xb28] ;  /* 0x00016500ff1677ac */ /* 0x000e620008000a00 */
[----:B------:R-:W-:-:S02]  /*4d00*/  UISETP.NE.AND UP6, UPT, UR15, 0x1, UPT ;  /* 0x000000010f00788c */ /* 0x000fc4000bfc5270 */
[----:B------:R-:W-:Y:S02]  /*4d10*/  UISETP.NE.AND UP5, UPT, UR30, 0x1, UPT ;  /* 0x000000011e00788c */ /* 0x000fe4000bfa5270 */
[----:B------:R-:W-:Y:S02]  /*4d20*/  UIADD3 UR17, UPT, UPT, UR21, 0x100, URZ ;  /* 0x0000010015117890 */ /* 0x000fe4000fffe0ff */
[----:B------:R-:W-:Y:S02]  /*4d30*/  UPRMT UR33, UR46, 0x654, UR33 ;  /* 0x000006542e217896 */ /* 0x000fe40008000021 */
[----:B------:R-:W-:Y:S02]  /*4d40*/  USHF.R.U32.HI UR35, URZ, UR29, UR6 ;  /* 0x0000001dff237299 */ /* 0x000fe40008011606 */
[----:B--2---:R-:W-:Y:S02]  /*4d50*/  USHF.R.U32.HI UR34, URZ, UR38, UR34 ;  /* 0x00000026ff227299 */ /* 0x004fe40008011622 */
[----:B------:R-:W-:-:S11]  /*4d60*/  UISETP.NE.AND UP2, UPT, UR4, 0x1, UPT ;  /* 0x000000010400788c */ /* 0x000fd6000bf45270 */
.L_x_107:
[C---:B------:R-:W-:Y:S02]  /*4d70*/  LEA R12, R14.reuse, UR21, 0x3 ;  /* 0x000000150e0c7c11 */ /* 0x040fe4000f8e18ff */
[----:B------:R-:W-:Y:S02]  /*4d80*/  SHF.L.U32 R9, R13, 0x1f, RZ ;  /* 0x0000001f0d097819 */ /* 0x000fe400000006ff */
[----:B------:R-:W-:Y:S02]  /*4d90*/  LEA R10, R14, UR21, 0x4 ;  /* 0x000000150e0a7c11 */ /* 0x000fe4000f8e20ff */
[----:B--2---:R-:W2:Y:S02]  /*4da0*/  SYNCS.PHASECHK.TRANS64.TRYWAIT P0, [R12+URZ+0x130], R9 ;  /* 0x000130090c0075a7 */ /* 0x004ea400080011ff */
[----:B--2---:R-:W-:Y:S05]  /*4db0*/  @!P0 BRA `(.L_x_99) ;  /* 0x00000054007c8947 */ /* 0x004fea0003800000 */
.L_x_190:
[----:B--2---:R-:W2:Y:S01]  /*4dc0*/  LDS.128 R8, [R10+0x1c0] ;  /* 0x0001c0000a087984 */ /* 0x004ea20000000c00 */
[----:B------:R-:W-:Y:S01]  /*4dd0*/  UISETP.GE.AND UP0, UPT, UR42, 0x1, UPT ;  /* 0x000000012a00788c */ /* 0x000fe2000bf06270 */
[----:B------:R-:W-:Y:S01]  /*4de0*/  @!PT LDS RZ, [RZ] ;  /* 0x00000000fffff984 */ /* 0x000fe20000000800 */
[----:B------:R-:W-:Y:S01]  /*4df0*/  @!PT LDS RZ, [RZ] ;  /* 0x00000000fffff984 */ /* 0x000fe20000000800 */
[----:B------:R-:W-:Y:S01]  /*4e00*/  @!PT LDS RZ, [RZ] ;  /* 0x00000000fffff984 */ /* 0x000fe20000000800 */
[----:B------:R-:W-:Y:S01]  /*4e10*/  @!PT LDS RZ, [RZ] ;  /* 0x00000000fffff984 */ /* 0x000fe20000000800 */
[----:B------:R3:W-:Y:S06]  /*4e20*/  MEMBAR.ALL.CTA ;  /* 0x0000000000007992 */ /* 0x0007ec0000008000 */
[----:B---3--:R-:W3:Y:S01]  /*4e30*/  FENCE.VIEW.ASYNC.S ;  /* 0x00000000000073c6 */ /* 0x008ee20000000000 */
[----:B--2---:R-:W-:Y:S11]  /*4e40*/  LOP3.LUT P0, RZ, R10, 0x1, RZ, 0xc0, !PT ;  /* 0x000000010aff7812 */ /* 0x004ff6000780c0ff */
[----:B------:R-:W-:Y:S02]  /*4e50*/  @!UPT UIADD3 URZ, UPT, UPT, URZ, URZ, URZ ;  /* 0x000000fffffff290 */ /* 0x000fe4000fffe0ff */
[----:B---3--:R-:W-:Y:S01]  /*4e60*/  VOTEU.ANY UP1, P0 ;  /* 0x0000000000ff7886 */ /* 0x008fe20000020100 */
[----:B------:R-:W-:Y:S11]  /*4e70*/  PLOP3.LUT P0, PT, PT, PT, UP1, 0x80, 0x8 ;  /* 0x000000000008781c */ /* 0x000ff60003f0f018 */
[----:B------:R-:W-:Y:S02]  /*4e80*/  @!UPT UIADD3 URZ, UPT, UPT, URZ, URZ, URZ ;  /* 0x000000fffffff290 */ /* 0x000fe4000fffe0ff */
[----:B------:R-:W-:Y:S02]  /*4e90*/  @P0 SHF.R.U32.HI R0, RZ, 0x10, R9 ;  /* 0x00000010ff000819 */ /* 0x000fe40000011609 */
[----:B------:R-:W-:Y:S02]  /*4ea0*/  @P0 MOV R6, R8 ;  /* 0x0000000800060202 */ /* 0x000fe40000000f00 */
[----:B------:R-:W-:Y:S01]  /*4eb0*/  @P0 R2UR UR4, R0 ;  /* 0x00000000000402ca */ /* 0x000fe200000e0000 */
[----:B------:R-:W-:Y:S01]  /*4ec0*/  VIADD R0, R12, 0x140 ;  /* 0x000001400c007836 */ /* 0x000fe20000000000 */
[----:B------:R-:W-:Y:S02]  /*4ed0*/  @P0 LOP3.LUT R8, R9, 0xffff, RZ, 0xc0, !PT ;  /* 0x0000ffff09080812 */ /* 0x000fe400078ec0ff */
[----:B------:R-:W-:Y:S02]  /*4ee0*/  @P0 R2UR UR6, R6 ;  /* 0x00000000060602ca */ /* 0x000fe400000e0000 */
[----:B------:R-:W-:Y:S02]  /*4ef0*/  PRMT R0, RZ, 0x654, R0 ;  /* 0x00000654ff007816 */ /* 0x000fe40000000000 */
[----:B------:R-:W-:Y:S02]  /*4f00*/  @P0 R2UR UR5, R8 ;  /* 0x00000000080502ca */ /* 0x000fe400000e0000 */
[----:B------:R2:W-:Y:S03]  /*4f10*/  SYNCS.ARRIVE.TRANS64.RED.A1T0 RZ, [R0+URZ], RZ ;  /* 0x000000ff00ff79a7 */ /* 0x0005e600081004ff */
[----:B------:R-:W-:Y:S04]  /*4f20*/  @UP1 UMOV UR26, UR4 ;  /* 0x00000004001a1c82 */ /* 0x000fe80008000000 */
[----:B------:R-:W-:Y:S04]  /*4f30*/  @UP1 UMOV UR14, UR6 ;  /* 0x00000006000e1c82 */ /* 0x000fe80008000000 */
[----:B------:R-:W-:Y:S01]  /*4f40*/  @UP1 UMOV UR13, UR5 ;  /* 0x00000005000d1c82 */ /* 0x000fe20008000000 */
[----:B------:R-:W-:Y:S05]  /*4f50*/  BRA.U !UP0, `(.L_x_100) ;  /* 0x0000000108a47547 */ /* 0x000fea000b800000 */
[----:B------:R-:W-:Y:S02]  /*4f60*/  UIMAD.WIDE.U32 UR8, UR13, UR31, URZ ;  /* 0x0000001f0d0872a5 */ /* 0x000fe4000f8e00ff */
[----:B------:R-:W-:Y:S02]  /*4f70*/  UIMAD.WIDE.U32 UR10, UR14, UR28, URZ ;  /* 0x0000001c0e0a72a5 */ /* 0x000fe4000f8e00ff */
[----:B------:R-:W-:Y:S02]  /*4f80*/  USEL UR4, UR27, UR34, !UP5 ;  /* 0x000000221b047287 */ /* 0x000fe4000e800000 */
[----:B------:R-:W-:Y:S02]  /*4f90*/  USEL UR7, UR32, UR35, !UP6 ;  /* 0x0000002320077287 */ /* 0x000fe4000f000000 */
[----:B-1----:R-:W-:Y:S02]  /*4fa0*/  UIMAD.WIDE.U32 UR18, UR4, UR22, URZ ;  /* 0x00000016041272a5 */ /* 0x002fe4000f8e00ff */
[----:B------:R-:W-:Y:S01]  /*4fb0*/  UIMAD.WIDE.U32 UR24, UR7, UR22, URZ ;  /* 0x00000016071872a5 */ /* 0x000fe2000f8e00ff */
[----:B------:R-:W-:Y:S02]  /*4fc0*/  UMOV UR5, UR9 ;  /* 0x0000000900057c82 */ /* 0x000fe40008000000 */
[----:B------:R-:W-:Y:S03]  /*4fd0*/  USHF.R.U32.HI UR6, URZ, UR38, UR5 ;  /* 0x00000026ff067299 */ /* 0x000fe60008011605 */
[----:B------:R-:W-:Y:S01]  /*4fe0*/  UMOV UR5, UR11 ;  /* 0x0000000b00057c82 */ /* 0x000fe20008000000 */
[----:B------:R-:W-:Y:S02]  /*4ff0*/  USEL UR6, UR13, UR6, !UP5 ;  /* 0x000000060d067287 */ /* 0x000fe4000e800000 */
[----:B------:R-:W-:Y:S02]  /*5000*/  USHF.R.U32.HI UR8, URZ, UR29, UR5 ;  /* 0x0000001dff087299 */ /* 0x000fe40008011605 */
[----:B------:R-:W-:Y:S01]  /*5010*/  UIMAD.WIDE.U32 UR10, UR6, UR22, URZ ;  /* 0x00000016060a72a5 */ /* 0x000fe2000f8e00ff */
[----:B------:R-:W-:Y:S02]  /*5020*/  UMOV UR5, UR19 ;  /* 0x0000001300057c82 */ /* 0x000fe40008000000 */
[----:B------:R-:W-:Y:S03]  /*5030*/  @UP4 USHF.R.U32.HI UR4, URZ, UR23, UR5 ;  /* 0x00000017ff044299 */ /* 0x000fe60008011605 */
[----:B------:R-:W-:Y:S01]  /*5040*/  UMOV UR5, UR25 ;  /* 0x0000001900057c82 */ /* 0x000fe20008000000 */
[----:B------:R-:W-:Y:S02]  /*5050*/  UIMAD UR4, UR42, UR4, URZ ;  /* 0x000000042a0472a4 */ /* 0x000fe4000f8e02ff */
[----:B------:R-:W-:Y:S02]  /*5060*/  @UP4 USHF.R.U32.HI UR7, URZ, UR23, UR5 ;  /* 0x00000017ff074299 */ /* 0x000fe40008011605 */
[----:B------:R-:W-:Y:S02]  /*5070*/  USEL UR5, UR14, UR8, !UP6 ;  /* 0x000000080e057287 */ /* 0x000fe4000f000000 */
[----:B------:R-:W-:Y:S02]  /*5080*/  UIMAD UR8, UR42, UR7, URZ ;  /* 0x000000072a0872a4 */ /* 0x000fe4000f8e02ff */
[----:B------:R-:W-:Y:S03]  /*5090*/  UISETP.GE.AND UP0, UPT, UR6, UR4, UPT ;  /* 0x000000040600728c */ /* 0x000fe6000bf06270 */
[----:B------:R-:W-:Y:S01]  /*50a0*/  UMOV UR4, UR11 ;  /* 0x0000000b00047c82 */ /* 0x000fe20008000000 */
[----:B------:R-:W-:Y:S02]  /*50b0*/  UISETP.GE.OR UP0, UPT, UR5, UR8, UP0 ;  /* 0x000000080500728c */ /* 0x000fe40008706670 */
[----:B------:R-:W-:Y:S02]  /*50c0*/  USHF.R.U32.HI UR4, URZ, UR23, UR4 ;  /* 0x00000017ff047299 */ /* 0x000fe40008011604 */
[----:B------:R-:W-:Y:S02]  /*50d0*/  UIMAD.WIDE.U32 UR8, UR5, UR22, URZ ;  /* 0x00000016050872a5 */ /* 0x000fe4000f8e00ff */
[----:B------:R-:W-:Y:S04]  /*50e0*/  USEL UR10, UR6, UR4, !UP4 ;  /* 0x00000004060a7287 */ /* 0x000fe8000e000000 */
[----:B------:R-:W-:Y:S01]  /*50f0*/  UIADD3 UR11, UPT, UPT, -UR10, URZ, URZ ;  /* 0x000000ff0a0b7290 */ /* 0x000fe2000fffe1ff */
[----:B------:R-:W-:Y:S02]  /*5100*/  @!UP0 UMOV UR4, UR9 ;  /* 0x0000000900048c82 */ /* 0x000fe40008000000 */
[----:B------:R-:W-:Y:S02]  /*5110*/  @!UP0 USHF.R.U32.HI UR4, URZ, UR23, UR4 ;  /* 0x00000017ff048299 */ /* 0x000fe40008011604 */
[----:B------:R-:W-:Y:S02]  /*5120*/  UIMAD UR8, UR42, UR11, UR6 ;  /* 0x0000000b2a0872a4 */ /* 0x000fe4000f8e0206 */
[----:B------:R-:W-:Y:S04]  /*5130*/  @!UP0 USEL UR4, UR5, UR4, !UP4 ;  /* 0x0000000405048287 */ /* 0x000fe8000e000000 */
[----:B------:R-:W-:Y:S02]  /*5140*/  @!UP0 UIMAD UR8, UR7, UR8, UR4 ;  /* 0x00000008070882a4 */ /* 0x000fe4000f8e0204 */
[----:B------:R-:W-:Y:S02]  /*5150*/  @!UP0 UIADD3 UR9, UPT, UPT, UR10, -UR4, URZ ;  /* 0x800000040a098290 */ /* 0x000fe4000fffe0ff */
[----:B------:R-:W-:Y:S02]  /*5160*/  UIADD3 UR4, UPT, UPT, -UR5, URZ, URZ ;  /* 0x000000ff05047290 */ /* 0x000fe4000fffe1ff */
[----:B------:R-:W-:Y:S02]  /*5170*/  UIADD3 UR7, UPT, UPT, -UR6, URZ, URZ ;  /* 0x000000ff06077290 */ /* 0x000fe4000fffe1ff */
[----:B------:R-:W-:Y:S02]  /*5180*/  @!UP0 UIMAD UR6, UR9, UR42, UR5 ;  /* 0x0000002a090682a4 */ /* 0x000fe4000f8e0205 */
[----:B------:R-:W-:Y:S02]  /*5190*/  UIMAD UR14, UR15, UR4, UR14 ;  /* 0x000000040f0e72a4 */ /* 0x000fe4000f8e020e */
[----:B------:R-:W-:Y:S01]  /*51a0*/  UIMAD UR13, UR30, UR7, UR13 ;  /* 0x000000071e0d72a4 */ /* 0x000fe2000f8e020d */
[----:B------:R-:W-:Y:S02]  /*51b0*/  @!UP0 UMOV UR5, UR8 ;  /* 0x0000000800058c82 */ /* 0x000fe40008000000 */
[----:B------:R-:W-:Y:S02]  /*51c0*/  UIMAD UR14, UR5, UR15, UR14 ;  /* 0x0000000f050e72a4 */ /* 0x000fe4000f8e020e */
[----:B------:R-:W-:Y:S11]  /*51d0*/  UIMAD UR13, UR6, UR30, UR13 ;  /* 0x0000001e060d72a4 */ /* 0x000ff6000f8e020d */
[----:B------:R-:W-:Y:S01]  /*51e0*/  @!UPT UIADD3 URZ, UPT, UPT, URZ, URZ, URZ ;  /* 0x000000fffffff290 */ /* 0x000fe2000fffe0ff */
.L_x_100:
[----:B------:R-:W3:Y:S01]  /*51f0*/  @!UP2 LDCU.128 UR8, c[0x0][0xb10] ;  /* 0x00016200ff08a7ac */ /* 0x000ee20008000c00 */
[C---:B----4-:R-:W-:Y:S02]  /*5200*/  ISETP.NE.U32.AND P1, PT, R4.reuse, RZ, PT ;  /* 0x000000ff0400720c */ /* 0x050fe40003f25070 */
[----:B------:R-:W-:Y:S02]  /*5210*/  ISETP.NE.U32.AND P0, PT, R4, RZ, PT ;  /* 0x000000ff0400720c */ /* 0x000fe40003f05070 */
[C---:B------:R-:W-:Y:S02]  /*5220*/  ISETP.NE.AND.EX P1, PT, R5.reuse, RZ, PT, P1 ;  /* 0x000000ff0500720c */ /* 0x040fe40003f25310 */
[----:B------:R-:W-:Y:S01]  /*5230*/  ISETP.NE.AND.EX P0, PT, R5, RZ, PT, P0 ;  /* 0x000000ff0500720c */ /* 0x000fe20003f05300 */
[----:B------:R-:W4:Y:S01]  /*5240*/  @!UP2 LDCU UR5, c[0x0][0xb0c] ;  /* 0x00016180ff05a7ac */ /* 0x000f220008000800 */
[----:B------:R-:W-:Y:S01]  /*5250*/  SHF.L.U32 R9, R15, 0x1f, RZ ;  /* 0x0000001f0f097819 */ /* 0x000fe200000006ff */
[----:B------:R-:W-:Y:S02]  /*5260*/  USHF.L.U32 UR19, UR16, 0x7, URZ ;  /* 0x0000000710137899 */ /* 0x000fe400080006ff */
[----:B------:R-:W-:Y:S02]  /*5270*/  USHF.L.U32 UR18, UR20, 0x7, URZ ;  /* 0x0000000714127899 */ /* 0x000fe400080006ff */
[----:B---3--:R-:W-:Y:S07]  /*5280*/  UIMAD.WIDE.U32 UR6, UR14, UR8, URZ ;  /* 0x000000080e0672a5 */ /* 0x008fee000f8e00ff */
[----:B------:R-:W-:Y:S01]  /*5290*/  @!UP2 UMOV UR4, UR7 ;  /* 0x000000070004ac82 */ /* 0x000fe20008000000 */
[----:B----4-:R-:W-:Y:S02]  /*52a0*/  @!UP2 UISETP.NE.AND UP0, UPT, UR5, 0x1, UPT ;  /* 0x000000010500a88c */ /* 0x010fe4000bf05270 */
[----:B------:R-:W-:Y:S02]  /*52b0*/  @!UP2 USHF.R.U32.HI UR4, URZ, UR9, UR4 ;  /* 0x00000009ff04a299 */ /* 0x000fe40008011604 */
[----:B------:R-:W-:Y:S02]  /*52c0*/  UIMAD.WIDE.U32 UR6, UR13, UR11, URZ ;  /* 0x0000000b0d0672a5 */ /* 0x000fe4000f8e00ff */
[----:B------:R-:W-:Y:S02]  /*52d0*/  @!UP2 USEL UR8, UR14, UR4, !UP0 ;  /* 0x000000040e08a287 */ /* 0x000fe4000c000000 */
[----:B------:R-:W-:Y:S03]  /*52e0*/  @!UP2 UISETP.NE.AND UP0, UPT, UR10, 0x1, UPT ;  /* 0x000000010a00a88c */ /* 0x000fe6000bf05270 */
[----:B------:R-:W-:Y:S02]  /*52f0*/  @!UP2 UMOV UR6, UR7 ;  /* 0x000000070006ac82 */ /* 0x000fe40008000000 */
[----:B------:R-:W3:Y:S02]  /*5300*/  @!UP2 LDCU UR4, c[0x0][0xb20] ;  /* 0x00016400ff04a7ac */ /* 0x000ee40008000800 */
[----:B---3--:R-:W-:Y:S04]  /*5310*/  @!UP2 USHF.R.U32.HI UR6, URZ, UR4, UR6 ;  /* 0x00000004ff06a299 */ /* 0x008fe80008011606 */
[----:B------:R-:W-:Y:S04]  /*5320*/  @!UP2 USEL UR6, UR13, UR6, !UP0 ;  /* 0x000000060d06a287 */ /* 0x000fe8000c000000 */
[----:B------:R-:W-:Y:S02]  /*5330*/  @!UP2 UIADD3 UR4, UPT, UPT, -UR8, UR6, URZ ;  /* 0x000000060804a290 */ /* 0x000fe4000fffe1ff */
[----:B------:R-:W-:Y:S02]  /*5340*/  @!UP2 UIADD3 UR6, UPT, UPT, UR8, -UR6, URZ ;  /* 0x800000060806a290 */ /* 0x000fe4000fffe0ff */
[----:B------:R-:W-:Y:S02]  /*5350*/  @!UP2 UIMAD UR14, UR4, UR5, UR14 ;  /* 0x00000005040ea2a4 */ /* 0x000fe4000f8e020e */
[----:B------:R-:W-:Y:S01]  /*5360*/  @!UP2 UIMAD UR13, UR6, UR10, UR13 ;  /* 0x0000000a060da2a4 */ /* 0x000fe2000f8e020d */
[----:B------:R-:W-:Y:S11]  /*5370*/  BRA.U UP3, `(.L_x_101) ;  /* 0x0000000103107547 */ /* 0x000ff6000b800000 */
[----:B--2---:R-:W-:Y:S04]  /*5380*/  MOV R0, UR37 ;  /* 0x0000002500007c02 */ /* 0x004fe80008000f00 */
[----:B------:R-:W-:Y:S04]  /*5390*/  SHF.L.U32 R11, R0, 0x1f, RZ ;  /* 0x0000001f000b7819 */ /* 0x000fe800000006ff */
[----:B------:R-:W2:Y:S02]  /*53a0*/  SYNCS.PHASECHK.TRANS64.TRYWAIT P2, [UR21+0x128], R11 ;  /* 0x0001280bff0075a7 */ /* 0x000ea40008041115 */
[----:B--2---:R-:W-:Y:S05]  /*53b0*/  @!P2 BRA `(.L_x_102) ;  /* 0x000000500010a947 */ /* 0x004fea0003800000 */
.L_x_101:
[----:B------:R-:W-:Y:S05]  /*53c0*/  @!P1 BRA `(.L_x_103) ;  /* 0x0000000000309947 */ /* 0x000fea0003800000 */
[----:B------:R-:W-:Y:S01]  /*53d0*/  ISETP.NE.U32.AND P1, PT, R2, RZ, PT ;  /* 0x000000ff0200720c */ /* 0x000fe20003f25070 */
[----:B------:R-:W3:Y:S01]  /*53e0*/  LDCU.64 UR4, c[0x0][0x358] ;  /* 0x00006b00ff0477ac */ /* 0x000ee20008000a00 */
[----:B------:R-:W-:Y:S02]  /*53f0*/  IMAD.MOV.U32 R140, RZ, RZ, 0x1 ;  /* 0x00000001ff8c7424 */ /* 0x000fe400078e00ff */
[----:B------:R-:W-:Y:S11]  /*5400*/  ISETP.NE.AND.EX P1, PT, R3, RZ, PT, P1 ;  /* 0x000000ff0300720c */ /* 0x000ff60003f25310 */
[----:B------:R-:W-:Y:S02]  /*5410*/  @!UPT UIADD3 URZ, UPT, UPT, URZ, URZ, URZ ;  /* 0x000000fffffff290 */ /* 0x000fe4000fffe0ff */
[----:B--2---:R-:W2:Y:S01]  /*5420*/  @P1 LDC.64 R10, c[0x0][0x888] ;  /* 0x00022200ff0a1b82 */ /* 0x004ea20000000a00 */
[----:B------:R-:W-:Y:S04]  /*5430*/  @P1 IMAD R0, R4, UR36, RZ ;  /* 0x0000002404001c24 */ /* 0x000fe8000f8e02ff */
[----:B--2---:R-:W-:Y:S04]  /*5440*/  @P1 IMAD.WIDE R10, R0, 0x4, R10 ;  /* 0x00000004000a1825 */ /* 0x004fe800078e020a */
[----:B------:R-:W-:Y:S01]  /*5450*/  HFMA2 R0, -RZ, RZ, 0, 5.9604644775390625e-08 ;  /* 0x00000001ff007431 */ /* 0x000fe200000001ff */
[----:B---3-5:R3:W5:Y:S04]  /*5460*/  @P1 LDG.E R72, desc[UR4][R10.64] ;  /* 0x000000040a481981 */ /* 0x028768000c1e1900 */
[----:B------:R-:W-:Y:S01]  /*5470*/  @!P1 PRMT R140, R0, 0x7610, R140 ;  /* 0x00007610008c9816 */ /* 0x000fe2000000008c */
[----:B---3--:R-:W4:Y:S06]  /*5480*/  @!P1 LDC R72, c[0x0][0x880] ;  /* 0x00022000ff489b82 */ /* 0x008f2c0000000800 */
.L_x_103:
[----:B----45:R-:W-:Y:S01]  /*5490*/  @!P0 ISETP.EQ.AND P1, PT, R72, RZ, PT ;  /* 0x000000ff4800820c */ /* 0x030fe20003f22270 */
[----:B------:R-:W-:Y:S01]  /*54a0*/  @!UPT UIADD3 URZ, UPT, UPT, URZ, URZ, URZ ;  /* 0x000000fffffff290 */ /* 0x000fe2000fffe0ff */
[----:B------:R-:W-:Y:S11]  /*54b0*/  @!P0 BRA `(.L_x_104) ;  /* 0x0000000000188947 */ /* 0x000ff60003800000 */
[----:B------:R-:W-:Y:S02]  /*54c0*/  LOP3.LUT P0, RZ, R140, 0xff, RZ, 0xc0, !PT ;  /* 0x000000ff8cff7812 */ /* 0x000fe4000780c0ff */
[----:B------:R-:W-:Y:S04]  /*54d0*/  ISETP.NE.U32.AND P1, PT, R2, RZ, PT ;  /* 0x000000ff0200720c */ /* 0x000fe80003f25070 */
[----:B------:R-:W-:Y:S04]  /*54e0*/  ISETP.NE.AND.EX P1, PT, R3, RZ, PT, P1 ;  /* 0x000000ff0300720c */ /* 0x000fe80003f25310 */
[----:B------:R-:W-:Y:S03]  /*54f0*/  PLOP3.LUT P1, PT, P1, PT, PT, 0x8, 0x80 ;  /* 0x000000000080781c */ /* 0x000fe60000f2e170 */
[----:B------:R-:W-:Y:S11]  /*5500*/  @P0 ISETP.EQ.AND P1, PT, R72, RZ, PT ;  /* 0x000000ff4800020c */ /* 0x000ff60003f22270 */
[----:B------:R-:W-:Y:S02]  /*5510*/  @!UPT UIADD3 URZ, UPT, UPT, URZ, URZ, URZ ;  /* 0x000000fffffff290 */ /* 0x000fe4000fffe0ff */
.L_x_104:
[----:B------:R-:W3:Y:S01]  /*5520*/  SYNCS.PHASECHK.TRANS64.TRYWAIT P2, [UR21+0x110], R9 ;  /* 0x00011009ff0075a7 */ /* 0x000ee20008041115 */
[----:B------:R-:W-:Y:S04]  /*5530*/  ELECT P0, URZ, PT ;  /* 0x0000000000ff782f */ /* 0x000fe80003800000 */
[----:B------:R-:W-:Y:S11]  /*5540*/  PLOP3.LUT P1, PT, P1, P0, PT, 0xf2, 0x2f ;  /* 0x00000000002f781c */ /* 0x000ff60000f21e72 */
[----:B------:R-:W-:Y:S02]  /*5550*/  @!UPT UIADD3 URZ, UPT, UPT, URZ, URZ, URZ ;  /* 0x000000fffffff290 */ /* 0x000fe4000fffe0ff */
[----:B------:R-:W-:Y:S05]  /*5560*/  @!P1 IADD3 R8, P0, PT, R16, 0x580, RZ ;  /* 0x0000058010089810 */ /* 0x000fea0007f1e0ff */
[----:B------:R-:W-:Y:S01]  /*5570*/  @!P1 IMAD.X R6, RZ, RZ, R17, P0 ;  /* 0x000000ffff069224 */ /* 0x000fe200000e0611 */
[----:B---3--:R-:W-:Y:S07]  /*5580*/  @!P2 BRA `(.L_x_105) ;  /* 0x0000004c00b4a947 */ /* 0x008fee0003800000 */
.L_x_193:
[----:B------:R-:W-:Y:S01]  /*5590*/  @!P1 R2UR UR5, R8 ;  /* 0x00000000080592ca */ /* 0x000fe200000e0000 */
[----:B------:R-:W-:Y:S01]  /*55a0*/  VOTEU.ALL UP0, P1 ;  /* 0x0000000000ff7886 */ /* 0x000fe20000800000 */
[----:B------:R-:W-:Y:S01]  /*55b0*/  @!P1 R2UR UR4, R6 ;  /* 0x00000000060492ca */ /* 0x000fe200000e0000 */
[----:B--2---:R-:W-:Y:S01]  /*55c0*/  @!P1 IMAD.MOV.U32 R0, RZ, RZ, 0x2000 ;  /* 0x00002000ff009424 */ /* 0x004fe200078e00ff */
[----:B------:R-:W-:Y:S01]  /*55d0*/  UMOV UR8, 0x0 ;  /* 0x0000000000087882 */ /* 0x000fe20000000000 */
[----:B------:R-:W-:Y:S01]  /*55e0*/  UMOV UR9, 0x10000000 ;  /* 0x1000000000097882 */ /* 0x000fe20000000000 */
[----:B------:R-:W-:Y:S01]  /*55f0*/  @!UP0 UIADD3 UR16, UPT, UPT, UR21, 0x200, URZ ;  /* 0x0000020015108890 */ /* 0x000fe2000fffe0ff */
[----:B------:R-:W-:Y:S01]  /*5600*/  VIADD R14, R14, 0x1 ;  /* 0x000000010e0e7836 */ /* 0x000fe20000000000 */
[----:B------:R-:W-:Y:S01]  /*5610*/  VOTEU.ALL UP0, P1 ;  /* 0x0000000000ff7886 */ /* 0x000fe20000800000 */
[----:B------:R-:W-:Y:S01]  /*5620*/  UMOV UR20, UR36 ;  /* 0x0000002400147c82 */ /* 0x000fe20008000000 */
[----:B------:R-:W-:Y:S03]  /*5630*/  UPRMT UR6, UR46, 0x654, UR17 ;  /* 0x000006542e067896 */ /* 0x000fe60008000011 */
[----:B------:R-:W-:Y:S02]  /*5640*/  IMAD.U32 R10, RZ, RZ, UR5 ;  /* 0x00000005ff0a7e24 */ /* 0x000fe4000f8e00ff */
[----:B------:R-:W-:Y:S03]  /*5650*/  IMAD.U32 R11, RZ, RZ, UR4 ;  /* 0x00000004ff0b7e24 */ /* 0x000fe6000f8e00ff */
[----:B------:R-:W-:Y:S02]  /*5660*/  @!P1 R2UR UR4, R10 ;  /* 0x000000000a0492ca */ /* 0x000fe400000e0000 */
[----:B------:R-:W-:Y:S11]  /*5670*/  @!P1 R2UR UR5, R11 ;  /* 0x000000000b0592ca */ /* 0x000ff600000e0000 */
[----:B------:R-:W-:Y:S02]  /*5680*/  @!UPT UIADD3 URZ, UPT, UPT, URZ, URZ, URZ ;  /* 0x000000fffffff290 */ /* 0x000fe4000fffe0ff */
[----:B------:R2:W-:Y:S01]  /*5690*/  @!UP0 UTMALDG.3D [UR16], [UR4], desc[UR8] ;  /* 0x00000810040085b4 */ /* 0x0005e20008011000 */
[----:B------:R2:W-:Y:S01]  /*56a0*/  @!P1 SYNCS.ARRIVE.TRANS64.RED.A0TR RZ, [UR21+0x100], R0 ;  /* 0x00010000ffff99a7 */ /* 0x0005e20008300415 */
[----:B------:R-:W-:Y:S01]  /*56b0*/  SYNCS.ARRIVE.TRANS64.RED.A1T0 RZ, [UR6], RZ ;  /* 0x000000ffffff79a7 */ /* 0x000fe20008100406 */
[----:B------:R-:W3:Y:S02]  /*56c0*/  SYNCS.PHASECHK.TRANS64.TRYWAIT P0, [UR21+0x118], R9 ;  /* 0x00011809ff0075a7 */ /* 0x000ee40008001115 */
[----:B--23--:R-:W-:Y:S05]  /*56d0*/  @!P0 BRA `(.L_x_106) ;  /* 0x0000004c00788947 */ /* 0x00cfea0003800000 */
.L_x_195:
[----:B------:R-:W-:Y:S01]  /*56e0*/  @!P1 IADD3 R6, P0, PT, R16, 0x580, RZ ;  /* 0x0000058010069810 */ /* 0x000fe20007f1e0ff */
[----:B------:R-:W-:Y:S01]  /*56f0*/  VOTEU.ALL UP0, P1 ;  /* 0x0000000000ff7886 */ /* 0x000fe20000800000 */
[----:B------:R-:W-:Y:S01]  /*5700*/  UMOV UR6, 0x0 ;  /* 0x0000000000067882 */ /* 0x000fe20000000000 */
[----:B------:R-:W-:Y:S01]  /*5710*/  UMOV UR7, 0x10000000 ;  /* 0x1000000000077882 */ /* 0x000fe20000000000 */
[----:B------:R-:W-:Y:S01]  /*5720*/  @!P1 R2UR UR5, R6 ;  /* 0x00000000060592ca */ /* 0x000fe200000e0000 */
[----:B--2---:R-:W-:Y:S01]  /*5730*/  @!P1 IMAD.X R0, RZ, RZ, R17, P0 ;  /* 0x000000ffff009224 */ /* 0x004fe200000e0611 */
[----:B------:R-:W-:Y:S01]  /*5740*/  @!UP0 UIADD3 UR10, UPT, UPT, UR18, 0x40, URZ ;  /* 0x00000040120a8890 */ /* 0x000fe2000fffe0ff */
[----:B------:R-:W-:Y:S01]  /*5750*/  R2UR UR16, R142 ;  /* 0x000000008e1072ca */ /* 0x000fe200000e0000 */
[----:B------:R-:W-:Y:S01]  /*5760*/  @!UP0 UIADD3 UR8, UPT, UPT, UR21, 0x2200, URZ ;  /* 0x0000220015088890 */ /* 0x000fe2000fffe0ff */
[----:B------:R-:W-:Y:S01]  /*5770*/  ISETP.NE.AND P0, PT, R14, 0x2, PT ;  /* 0x000000020e00780c */ /* 0x000fe20003f05270 */
[----:B------:R-:W-:Y:S01]  /*5780*/  @!UP0 UIADD3 UR9, UPT, UPT, UR21, 0x108, URZ ;  /* 0x0000010815098890 */ /* 0x000fe2000fffe0ff */
[----:B------:R-:W-:Y:S01]  /*5790*/  @!P1 R2UR UR4, R0 ;  /* 0x00000000000492ca */ /* 0x000fe200000e0000 */
[----:B------:R-:W-:Y:S01]  /*57a0*/  VOTEU.ALL UP0, P1 ;  /* 0x0000000000ff7886 */ /* 0x000fe20000800000 */
[----:B------:R-:W-:Y:S01]  /*57b0*/  UMOV UR11, UR19 ;  /* 0x00000013000b7c82 */ /* 0x000fe20008000000 */
[----:B------:R-:W-:Y:S01]  /*57c0*/  UMOV UR12, UR36 ;  /* 0x00000024000c7c82 */ /* 0x000fe20008000000 */
[----:B------:R-:W-:Y:S01]  /*57d0*/  SEL R0, RZ, 0x1, P0 ;  /* 0x00000001ff007807 */ /* 0x000fe20000000000 */
[----:B------:R-:W-:Y:S01]  /*57e0*/  UIADD3 UR20, UPT, UPT, UR13, UR63, URZ ;  /* 0x0000003f0d147290 */ /* 0x000fe2000fffe0ff */
[----:B------:R-:W-:Y:S01]  /*57f0*/  IMAD.U32 R8, RZ, RZ, UR5 ;  /* 0x00000005ff087e24 */ /* 0x000fe2000f8e00ff */
[----:B------:R-:W-:Y:S01]  /*5800*/  LOP3.LUT R15, R15, 0x1, RZ, 0x3c, !PT ;  /* 0x000000010f0f7812 */ /* 0x000fe200078e3cff */
[----:B------:R-:W-:Y:S01]  /*5810*/  UPLOP3.LUT UP3, UPT, UPT, UPT, UPT, 0x80, 0x8 ;  /* 0x000000000008789c */ /* 0x000fe20003f6f070 */
[----:B------:R-:W-:Y:S01]  /*5820*/  LOP3.LUT R13, R13, R0, RZ, 0x3c, !PT ;  /* 0x000000000d0d7212 */ /* 0x000fe200078e3cff */
[----:B------:R-:W-:Y:S01]  /*5830*/  UIADD3 UR16, UPT, UPT, UR14, UR16, URZ ;  /* 0x000000100e107290 */ /* 0x000fe2000fffe0ff */
[----:B------:R-:W-:Y:S01]  /*5840*/  SEL R14, R14, RZ, P0 ;  /* 0x000000ff0e0e7207 */ /* 0x000fe20000000000 */
[----:B------:R-:W-:Y:S01]  /*5850*/  UMOV UR36, UR26 ;  /* 0x0000001a00247c82 */ /* 0x000fe20008000000 */
[----:B------:R-:W-:Y:S01]  /*5860*/  IMAD.U32 R9, RZ, RZ, UR4 ;  /* 0x00000004ff097e24 */ /* 0x000fe2000f8e00ff */
[----:B------:R-:W-:Y:S04]  /*5870*/  @!P1 R2UR UR4, R8 ;  /* 0x00000000080492ca */ /* 0x000fe800000e0000 */
[----:B------:R-:W-:Y:S11]  /*5880*/  @!P1 R2UR UR5, R9 ;  /* 0x00000000090592ca */ /* 0x000ff600000e0000 */
[----:B------:R-:W-:Y:S02]  /*5890*/  @!UPT UIADD3 URZ, UPT, UPT, URZ, URZ, URZ ;  /* 0x000000fffffff290 */ /* 0x000fe4000fffe0ff */
[----:B------:R2:W-:Y:S01]  /*58a0*/  @!UP0 UTMALDG.3D [UR8], [UR4], desc[UR6] ;  /* 0x00000608040085b4 */ /* 0x0005e20008011000 */
[----:B------:R2:W-:Y:S01]  /*58b0*/  @!P1 SYNCS.ARRIVE.TRANS64.RED.A0TR RZ, [UR21+0x108], R7 ;  /* 0x00010807ffff99a7 */ /* 0x0005e20008300415 */
[----:B------:R-:W-:Y:S01]  /*58c0*/  SYNCS.ARRIVE.TRANS64.RED.A1T0 RZ, [UR33], RZ ;  /* 0x000000ffffff79a7 */ /* 0x000fe20008100421 */
[----:B------:R-:W-:Y:S05]  /*58d0*/  BRA.U UP1, `(.L_x_107) ;  /* 0xfffffff501247547 */ /* 0x000fea000b83ffff */
[----:B------:R-:W-:-:S04]  /*58e0*/  SHF.L.U32 R3, R15, 0x1f, RZ ;  /* 0x0000001f0f037819 */ /* 0x000fc800000006ff */
[----:B------:R-:W3:Y:S02]  /*58f0*/  SYNCS.PHASECHK.TRANS64.TRYWAIT P0, [UR21+0x110], R3 ;  /* 0x00011003ff0075a7 */ /* 0x000ee40008001115 */
[----:B---3--:R-:W-:Y:S05]  /*5900*/  @!P0 BRA `(.L_x_108) ;  /* 0x0000004c00048947 */ /* 0x008fea0003800000 */
.L_x_197:
[----:B---3--:R-:W-:-:S07]  /*5910*/  MOV R0, UR21 ;  /* 0x0000001500007c02 */ /* 0x008fce0008000f00 */
.L_x_109:
[----:B---3--:R-:W-:-:S04]  /*5920*/  SHF.L.U32 R3, R15, 0x1f, RZ ;  /* 0x0000001f0f037819 */ /* 0x008fc800000006ff */
[----:B------:R3:W4:Y:S03]  /*5930*/  SYNCS.PHASECHK.TRANS64.TRYWAIT P0, [R0+URZ+0x118], R3 ;  /* 0x00011803000075a7 */ /* 0x00072600080011ff */
[----:B----4-:R-:W-:Y:S05]  /*5940*/  @!P0 NANOSLEEP.SYNCS 0x989680 ;  /* 0x009896800000895d */ /* 0x010fea0003900000 */
[----:B------:R-:W4:Y:S02]  /*5950*/  @!P0 SYNCS.PHASECHK.TRANS64 P0, [R0+URZ+0x118], R3 ;  /* 0x00011803000085a7 */ /* 0x000f2400080010ff */
[----:B-12-4-:R-:W-:Y:S05]  /*5960*/  @P0 EXIT ;  /* 0x000000000000094d */ /* 0x016fea0003800000 */
[----:B------:R-:W-:Y:S05]  /*5970*/  BRA `(.L_x_109) ;  /* 0xfffffffc00e87947 */ /* 0x000fea000383ffff */
.L_x_98:
[----:B------:R-:W-:-:S06]  /*5980*/  UISETP.GE.AND UP0, UPT, UR18, 0x4, UPT ;  /* 0x000000041200788c */ /* 0x000fcc000bf06270 */
[----:B------:R-:W-:-:S13]  /*5990*/  PLOP3.LUT P0, PT, PT, PT, UP0, 0x80, 0x8 ;  /* 0x000000000008781c */ /* 0x000fda0003f0f008 */
[----:B------:R-:W-:Y:S05]  /*59a0*/  @!P0 EXIT ;  /* 0x000000000000894d */ /* 0x000fea0003800000 */
[----:B------:R-:W-:Y:S01]  /*59b0*/  BAR.SYNC.DEFER_BLOCKING 0x6, 0xa0 ;  /* 0x0182800000007b1d */ /* 0x000fe20000010000 */
[C---:B------:R-:W-:Y:S01]  /*59c0*/  IMAD.SHL.U32 R2, R154.reuse, 0x40, RZ ;  /* 0x000000409a027824 */ /* 0x040fe200078e00ff */
[C---:B------:R-:W-:Y:S01]  /*59d0*/  R2P PR, R154.reuse, 0x6 ;  /* 0x000000069a007804 */ /* 0x040fe20000000000 */
[----:B------:R-:W-:Y:S01]  /*59e0*/  IMAD.MOV.U32 R151, RZ, RZ, 0x20 ;  /* 0x00000020ff977424 */ /* 0x000fe200078e00ff */
[----:B------:R-:W-:Y:S01]  /*59f0*/  CS2R R148, SRZ ;  /* 0x0000000000947805 */ /* 0x000fe2000001ff00 */
[C---:B------:R-:W-:Y:S01]  /*5a00*/  IMAD.U32 R69, R154.reuse, 0x10000, RZ ;  /* 0x000100009a457824 */ /* 0x040fe200078e00ff */
[----:B------:R-:W-:Y:S02]  /*5a10*/  UMOV UR44, 0x400 ;  /* 0x00000400002c7882 */ /* 0x000fe40000000000 */
[----:B------:R-:W1:Y:S01]  /*5a20*/  LDC.64 R138, c[0x0][0x8b0] ;  /* 0x00022c00ff8a7b82 */ /* 0x000e620000000a00 */
[----:B------:R-:W-:Y:S01]  /*5a30*/  ULEA UR44, UR46, UR44, 0x18 ;  /* 0x0000002c2e2c7291 */ /* 0x000fe2000f8ec0ff */
[----:B------:R-:W-:Y:S01]  /*5a40*/  IMAD.SHL.U32 R135, R154, 0x8, RZ ;  /* 0x000000089a877824 */ /* 0x000fe200078e00ff */
[----:B------:R-:W-:Y:S01]  /*5a50*/  LOP3.LUT R6, R2, 0x180, RZ, 0xc0, !PT ;  /* 0x0000018002067812 */ /* 0x000fe200078ec0ff */
[----:B------:R-:W-:Y:S01]  /*5a60*/  IMAD.MOV.U32 R152, RZ, RZ, 0x10 ;  /* 0x00000010ff987424 */ /* 0x000fe200078e00ff */
[----:B------:R-:W-:Y:S01]  /*5a70*/  SEL R151, R151, 0xffffffe0, !P2 ;  /* 0xffffffe097977807 */ /* 0x000fe20005000000 */
[----:B------:R-:W-:Y:S01]  /*5a80*/  UIADD3 UR4, UPT, UPT, UR44, 0x4200, URZ ;  /* 0x000042002c047890 */ /* 0x000fe2000fffe0ff */
[----:B------:R-:W-:Y:S01]  /*5a90*/  LOP3.LUT R69, R69, 0x600000, RZ, 0xc0, !PT ;  /* 0x0060000045457812 */ /* 0x000fe200078ec0ff */
[----:B------:R-:W2:Y:S01]  /*5aa0*/  LDC.64 R136, c[0x0][0x8a8] ;  /* 0x00022a00ff887b82 */ /* 0x000ea20000000a00 */
[----:B------:R-:W-:Y:S01]  /*5ab0*/  LOP3.LUT R135, R6, 0x30, R135, 0xf8, !PT ;  /* 0x0000003006877812 */ /* 0x000fe200078ef887 */
[----:B------:R-:W-:Y:S01]  /*5ac0*/  IMAD.MOV.U32 R68, RZ, RZ, RZ ;  /* 0x000000ffff447224 */ /* 0x000fe200078e00ff */
[----:B------:R-:W-:Y:S01]  /*5ad0*/  SEL R152, R152, 0xfffffff0, !P1 ;  /* 0xfffffff098987807 */ /* 0x000fe20004800000 */
[----:B------:R-:W-:Y:S01]  /*5ae0*/  IMAD.MOV.U32 R145, RZ, RZ, RZ ;  /* 0x000000ffff917224 */ /* 0x000fe200078e00ff */
[----:B------:R-:W-:-:S02]  /*5af0*/  SHF.R.S32.HI R3, RZ, 0x4, R151 ;  /* 0x00000004ff037819 */ /* 0x000fc40000011497 */
[----:B------:R-:W-:Y:S02]  /*5b00*/  CS2R R146, SRZ ;  /* 0x0000000000927805 */ /* 0x000fe4000001ff00 */
[----:B------:R-:W-:Y:S01]  /*5b10*/  LOP3.LUT R135, R135, 0x1e40, R2, 0xf8, !PT ;  /* 0x00001e4087877812 */ /* 0x000fe200078ef802 */
[----:B------:R-:W-:Y:S01]  /*5b20*/  IMAD.U32 R153, RZ, RZ, UR4 ;  /* 0x00000004ff997e24 */ /* 0x000fe2000f8e00ff */
[----:B------:R-:W3:Y:S01]  /*5b30*/  LDS R0, [UR44+0x1e0] ;  /* 0x0001e02cff007984 */ /* 0x000ee20008000800 */
[----:B------:R-:W-:Y:S01]  /*5b40*/  LOP3.LUT R154, R154, 0x60, RZ, 0xc0, !PT ;  /* 0x000000609a9a7812 */ /* 0x000fe200078ec0ff */
[----:B------:R-:W4:Y:S01]  /*5b50*/  LDCU UR58, c[0x0][0x370] ;  /* 0x00006e00ff3a77ac */ /* 0x000f220008000800 */
[----:B------:R-:W-:Y:S01]  /*5b60*/  LEA.HI.SX32 R150, R152, R3, 0x1c ;  /* 0x0000000398967211 */ /* 0x000fe200078fe2ff */
[----:B------:R-:W1:Y:S01]  /*5b70*/  LDCU UR43, c[0x0][0xb0c] ;  /* 0x00016180ff2b77ac */ /* 0x000e620008000800 */
[----:B------:R-:W1:Y:S01]  /*5b80*/  LDCU UR39, c[0x0][0xb30] ;  /* 0x00016600ff2777ac */ /* 0x000e620008000800 */
[----:B------:R-:W1:Y:S01]  /*5b90*/  LDCU.64 UR56, c[0x0][0x888] ;  /* 0x00011100ff3877ac */ /* 0x000e620008000a00 */
[----:B------:R-:W1:Y:S01]  /*5ba0*/  LDCU.64 UR40, c[0x0][0xb28] ;  /* 0x00016500ff2877ac */ /* 0x000e620008000a00 */
[----:B------:R-:W1:Y:S01]  /*5bb0*/  LDCU.64 UR60, c[0x0][0x890] ;  /* 0x00011200ff3c77ac */ /* 0x000e620008000a00 */
[----:B------:R-:W1:Y:S01]  /*5bc0*/  LDCU.128 UR52, c[0x0][0xb10] ;  /* 0x00016200ff3477ac */ /* 0x000e620008000c00 */
[----:B------:R-:W1:Y:S01]  /*5bd0*/  LDCU UR47, c[0x0][0x374] ;  /* 0x00006e80ff2f77ac */ /* 0x000e620008000800 */
[----:B------:R-:W-:Y:S01]  /*5be0*/  UIADD3 UR62, UPT, UPT, UR44, 0x200, URZ ;  /* 0x000002002c3e7890 */ /* 0x000fe2000fffe0ff */
[----:B-1234-:R-:W-:-:S11]  /*5bf0*/  IMAD.IADD R69, R0, 0x1, R69 ;  /* 0x0000000100457824 */ /* 0x01efd600078e0245 */
.L_x_135:
[----:B------:R-:W-:Y:S02]  /*5c00*/  LEA R3, R145, UR44, 0x3 ;  /* 0x0000002c91037c11 */ /* 0x000fe4000f8e18ff */
[----:B------:R-:W-:Y:S02]  /*5c10*/  SHF.L.U32 R0, R147, 0x1f, RZ ;  /* 0x0000001f93007819 */ /* 0x000fe400000006ff */
[----:B------:R-:W-:Y:S02]  /*5c20*/  LEA R5, R145, UR44, 0x4 ;  /* 0x0000002c91057c11 */ /* 0x000fe4000f8e20ff */
[----:B-1----:R-:W1:Y:S02]  /*5c30*/  SYNCS.PHASECHK.TRANS64.TRYWAIT P0, [R3+URZ+0x130], R0 ;  /* 0x00013000030075a7 */ /* 0x002e6400080011ff */
[----:B-1----:R-:W-:Y:S05]  /*5c40*/  @!P0 BRA `(.L_x_110) ;  /* 0x00000048004c8947 */ /* 0x002fea0003800000 */
.L_x_198:
        /* <DEDUP_REMOVED lines=11> */
[----:B------:R-:W-:Y:S01]  /*5d00*/  PLOP3.LUT P0, PT, PT, PT, UP1, 0x80, 0x8 ;  /* 0x000000000008781c */ /* 0x000fe20003f0f018 */
[----:B------:R-:W-:Y:S11]  /*5d10*/  UP2UR UR45, UPR, URZ, 0x2 ;  /* 0x00000002ff2d7883 */ /* 0x000ff60008000000 */
[----:B------:R-:W-:Y:S01]  /*5d20*/  @!UPT UIADD3 URZ, UPT, UPT, URZ, URZ, URZ ;  /* 0x000000fffffff290 */ /* 0x000fe2000fffe0ff */
[----:B-1----:R-:W-:Y:S02]  /*5d30*/  @P0 SHF.R.U32.HI R0, RZ, 0x10, R5 ;  /* 0x00000010ff000819 */ /* 0x002fe40000011605 */
        /* <DEDUP_REMOVED lines=12> */
[----:B------:R-:W2:Y:S01]  /*5e00*/  LDCU UR12, c[0x0][0xb20] ;  /* 0x00016400ff0c77ac */ /* 0x000ea20008000800 */
[----:B------:R-:W-:Y:S02]  /*5e10*/  UIMAD.WIDE.U32 UR4, UR47, UR55, URZ ;  /* 0x000000372f0472a5 */ /* 0x000fe4000f8e00ff */
[----:B------:R-:W-:Y:S02]  /*5e20*/  UIMAD.WIDE.U32 UR6, UR58, UR52, URZ ;  /* 0x000000343a0672a5 */ /* 0x000fe4000f8e00ff */
[----:B------:R-:W-:Y:S02]  /*5e30*/  UISETP.NE.AND UP0, UPT, UR54, 0x1, UPT ;  /* 0x000000013600788c */ /* 0x000fe4000bf05270 */
[----:B------:R-:W-:Y:S02]  /*5e40*/  UIMAD.WIDE.U32 UR8, UR37, UR55, URZ ;  /* 0x00000037250872a5 */ /* 0x000fe4000f8e00ff */
[----:B------:R-:W-:Y:S02]  /*5e50*/  UIMAD.WIDE.U32 UR10, UR38, UR52, URZ ;  /* 0x00000034260a72a5 */ /* 0x000fe4000f8e00ff */
[----:B------:R-:W-:Y:S02]  /*5e60*/  UISETP.NE.AND UP1, UPT, UR43, 0x1, UPT ;  /* 0x000000012b00788c */ /* 0x000fe4000bf25270 */
[----:B------:R-:W-:Y:S01]  /*5e70*/  UISETP.NE.AND UP2, UPT, UR42, 0x1, UPT ;  /* 0x000000012a00788c */ /* 0x000fe2000bf45270 */
[----:B------:R-:W-:Y:S02]  /*5e80*/  UMOV UR4, UR5 ;  /* 0x0000000500047c82 */ /* 0x000fe40008000000 */
[----:B--2---:R-:W-:Y:S03]  /*5e90*/  USHF.R.U32.HI UR5, URZ, UR12, UR4 ;  /* 0x0000000cff057299 */ /* 0x004fe60008011604 */
[----:B------:R-:W-:Y:S02]  /*5ea0*/  UMOV UR4, UR7 ;  /* 0x0000000700047c82 */ /* 0x000fe40008000000 */
[----:B------:R-:W-:Y:S02]  /*5eb0*/  USHF.R.U32.HI UR7, URZ, UR53, UR4 ;  /* 0x00000035ff077299 */ /* 0x000fe40008011604 */
[----:B------:R-:W-:Y:S02]  /*5ec0*/  USEL UR4, UR47, UR5, !UP0 ;  /* 0x000000052f047287 */ /* 0x000fe4000c000000 */
[----:B------:R-:W-:Y:S01]  /*5ed0*/  USEL UR7, UR58, UR7, !UP1 ;  /* 0x000000073a077287 */ /* 0x000fe2000c800000 */
[----:B------:R-:W-:Y:S01]  /*5ee0*/  UMOV UR5, UR9 ;  /* 0x0000000900057c82 */ /* 0x000fe20008000000 */
[----:B------:R-:W-:Y:S02]  /*5ef0*/  UIMAD.WIDE.U32 UR8, UR4, UR40, URZ ;  /* 0x00000028040872a5 */ /* 0x000fe4000f8e00ff */
[----:B------:R-:W-:Y:S03]  /*5f00*/  USHF.R.U32.HI UR6, URZ, UR12, UR5 ;  /* 0x0000000cff067299 */ /* 0x000fe60008011605 */
[----:B------:R-:W-:Y:S01]  /*5f10*/  UMOV UR5, UR11 ;  /* 0x0000000b00057c82 */ /* 0x000fe20008000000 */
[----:B------:R-:W-:Y:S02]  /*5f20*/  UIMAD.WIDE.U32 UR10, UR7, UR40, URZ ;  /* 0x00000028070a72a5 */ /* 0x000fe4000f8e00ff */
[----:B------:R-:W-:Y:S02]  /*5f30*/  USHF.R.U32.HI UR12, URZ, UR53, UR5 ;  /* 0x00000035ff0c7299 */ /* 0x000fe40008011605 */
[----:B------:R-:W-:Y:S01]  /*5f40*/  USEL UR6, UR37, UR6, !UP0 ;  /* 0x0000000625067287 */ /* 0x000fe2000c000000 */
[----:B------:R-:W-:Y:S02]  /*5f50*/  UMOV UR5, UR9 ;  /* 0x0000000900057c82 */ /* 0x000fe40008000000 */
[----:B------:R-:W-:Y:S01]  /*5f60*/  UMOV UR10, UR11 ;  /* 0x0000000b000a7c82 */ /* 0x000fe20008000000 */
[----:B------:R-:W-:Y:S02]  /*5f70*/  @UP2 USHF.R.U32.HI UR4, URZ, UR41, UR5 ;  /* 0x00000029ff042299 */ /* 0x000fe40008011605 */
[----:B------:R-:W-:Y:S02]  /*5f80*/  @UP2 USHF.R.U32.HI UR7, URZ, UR41, UR10 ;  /* 0x00000029ff072299 */ /* 0x000fe4000801160a */
[----:B------:R-:W-:Y:S02]  /*5f90*/  UIMAD UR4, UR42, UR4, URZ ;  /* 0x000000042a0472a4 */ /* 0x000fe4000f8e02ff */
[----:B------:R-:W-:Y:S02]  /*5fa0*/  UIMAD.WIDE.U32 UR10, UR6, UR40, URZ ;  /* 0x00000028060a72a5 */ /* 0x000fe4000f8e00ff */
[----:B------:R-:W-:Y:S02]  /*5fb0*/  USEL UR5, UR38, UR12, !UP1 ;  /* 0x0000000c26057287 */ /* 0x000fe4000c800000 */
[----:B------:R-:W-:Y:S02]  /*5fc0*/  UIMAD UR8, UR42, UR7, URZ ;  /* 0x000000072a0872a4 */ /* 0x000fe4000f8e02ff */
[----:B------:R-:W-:Y:S03]  /*5fd0*/  UISETP.GE.AND UP0, UPT, UR6, UR4, UPT ;  /* 0x000000040600728c */ /* 0x000fe6000bf06270 */
[----:B------:R-:W-:Y:S01]  /*5fe0*/  UMOV UR4, UR11 ;  /* 0x0000000b00047c82 */ /* 0x000fe20008000000 */
[----:B------:R-:W-:Y:S02]  /*5ff0*/  UISETP.GE.OR UP0, UPT, UR5, UR8, UP0 ;  /* 0x000000080500728c */ /* 0x000fe40008706670 */
[----:B------:R-:W-:Y:S02]  /*6000*/  USHF.R.U32.HI UR4, URZ, UR41, UR4 ;  /* 0x00000029ff047299 */ /* 0x000fe40008011604 */
[----:B------:R-:W-:Y:S02]  /*6010*/  UIMAD.WIDE.U32 UR8, UR5, UR40, URZ ;  /* 0x00000028050872a5 */ /* 0x000fe4000f8e00ff */
[----:B------:R-:W-:Y:S02]  /*6020*/  USEL UR11, UR6, UR4, !UP2 ;  /* 0x00000004060b7287 */ /* 0x000fe4000d000000 */
[----:B------:R-:W-:Y:S02]  /*6030*/  UIADD3 UR8, UPT, UPT, -UR5, URZ, URZ ;  /* 0x000000ff05087290 */ /* 0x000fe4000fffe1ff */
[----:B------:R-:W-:Y:S01]  /*6040*/  UIADD3 UR10, UPT, UPT, -UR11, URZ, URZ ;  /* 0x000000ff0b0a7290 */ /* 0x000fe2000fffe1ff */
[----:B------:R-:W-:Y:S01]  /*6050*/  @!UP0 UMOV UR4, UR9 ;  /* 0x0000000900048c82 */ /* 0x000fe20008000000 */
[----:B------:R-:W-:Y:S02]  /*6060*/  UIADD3 UR9, UPT, UPT, -UR6, URZ, URZ ;  /* 0x000000ff06097290 */ /* 0x000fe4000fffe1ff */
[----:B------:R-:W-:Y:S02]  /*6070*/  @!UP0 USHF.R.U32.HI UR4, URZ, UR41, UR4 ;  /* 0x00000029ff048299 */ /* 0x000fe40008011604 */
[----:B------:R-:W-:Y:S02]  /*6080*/  UIMAD UR10, UR42, UR10, UR6 ;  /* 0x0000000a2a0a72a4 */ /* 0x000fe4000f8e0206 */
[----:B------:R-:W-:Y:S04]  /*6090*/  @!UP0 USEL UR4, UR5, UR4, !UP2 ;  /* 0x0000000405048287 */ /* 0x000fe8000d000000 */
[----:B------:R-:W-:Y:S02]  /*60a0*/  @!UP0 UIMAD UR10, UR7, UR10, UR4 ;  /* 0x0000000a070a82a4 */ /* 0x000fe4000f8e0204 */
[----:B------:R-:W-:Y:S02]  /*60b0*/  @!UP0 UIADD3 UR11, UPT, UPT, UR11, -UR4, URZ ;  /* 0x800000040b0b8290 */ /* 0x000fe4000fffe0ff */
[----:B------:R-:W-:Y:S02]  /*60c0*/  UIMAD UR7, UR43, UR8, UR38 ;  /* 0x000000082b0772a4 */ /* 0x000fe4000f8e0226 */
[----:B------:R-:W-:Y:S02]  /*60d0*/  @!UP0 UIMAD UR6, UR11, UR42, UR5 ;  /* 0x0000002a0b0682a4 */ /* 0x000fe4000f8e0205 */
[----:B------:R-:W-:Y:S01]  /*60e0*/  UIMAD UR4, UR54, UR9, UR37 ;  /* 0x00000009360472a4 */ /* 0x000fe2000f8e0225 */
[----:B------:R-:W-:Y:S02]  /*60f0*/  @!UP0 UMOV UR5, UR10 ;  /* 0x0000000a00058c82 */ /* 0x000fe40008000000 */
[----:B------:R-:W-:Y:S02]  /*6100*/  UIMAD UR38, UR5, UR43, UR7 ;  /* 0x0000002b052672a4 */ /* 0x000fe4000f8e0207 */
[----:B------:R-:W-:Y:S11]  /*6110*/  UIMAD UR37, UR6, UR54, UR4 ;  /* 0x00000036062572a4 */ /* 0x000ff6000f8e0204 */
[----:B------:R-:W-:Y:S01]  /*6120*/  @!UPT UIADD3 URZ, UPT, UPT, URZ, URZ, URZ ;  /* 0x000000fffffff290 */ /* 0x000fe2000fffe0ff */
.L_x_111:
[----:B------:R-:W-:Y:S01]  /*6130*/  UISETP.NE.AND UP0, UPT, UR39, 0x1, UPT ;  /* 0x000000012700788c */ /* 0x000fe2000bf05270 */
[----:B------:R-:W-:Y:S01]  /*6140*/  IADD3 R145, PT, PT, R145, 0x1, RZ ;  /* 0x0000000191917810 */ /* 0x000fe20007ffe0ff */
[----:B------:R-:W-:Y:S02]  /*6150*/  USHF.L.U32 UR50, UR16, 0x7, URZ ;  /* 0x0000000710327899 */ /* 0x000fe400080006ff */
[----:B------:R-:W-:Y:S07]  /*6160*/  USHF.L.U32 UR49, UR20, 0x7, URZ ;  /* 0x0000000714317899 */ /* 0x000fee00080006ff */
[----:B------:R-:W2:Y:S01]  /*6170*/  @!UP0 LDCU.128 UR12, c[0x0][0xb10] ;  /* 0x00016200ff0c87ac */ /* 0x000ea20008000c00 */
[----:B------:R-:W3:Y:S01]  /*6180*/  @!UP0 LDCU UR5, c[0x0][0xb0c] ;  /* 0x00016180ff0587ac */ /* 0x000ee20008000800 */
[----:B------:R-:W4:Y:S01]  /*6190*/  @!UP0 LDCU UR10, c[0x0][0xb20] ;  /* 0x00016400ff0a87ac */ /* 0x000f220008000800 */
[----:B--2---:R-:W-:Y:S02]  /*61a0*/  UIMAD.WIDE.U32 UR8, UR38, UR12, URZ ;  /* 0x0000000c260872a5 */ /* 0x004fe4000f8e00ff */
[----:B------:R-:W-:Y:S02]  /*61b0*/  UIMAD.WIDE.U32 UR6, UR37, UR15, URZ ;  /* 0x0000000f250672a5 */ /* 0x000fe4000f8e00ff */
[----:B------:R-:W-:Y:S03]  /*61c0*/  @!UP0 UISETP.NE.AND UP1, UPT, UR14, 0x1, UPT ;  /* 0x000000010e00888c */ /* 0x000fe6000bf25270 */
[----:B------:R-:W-:Y:S01]  /*61d0*/  @!UP0 UMOV UR4, UR9 ;  /* 0x0000000900048c82 */ /* 0x000fe20008000000 */
[----:B---3--:R-:W-:Y:S02]  /*61e0*/  @!UP0 UISETP.NE.AND UP2, UPT, UR5, 0x1, UPT ;  /* 0x000000010500888c */ /* 0x008fe4000bf45270 */
[----:B------:R-:W-:Y:S01]  /*61f0*/  @!UP0 USHF.R.U32.HI UR4, URZ, UR13, UR4 ;  /* 0x0000000dff048299 */ /* 0x000fe20008011604 */
[----:B------:R-:W-:Y:S02]  /*6200*/  @!UP0 UMOV UR6, UR7 ;  /* 0x0000000700068c82 */ /* 0x000fe40008000000 */
[----:B----4-:R-:W-:Y:S02]  /*6210*/  @!UP0 USHF.R.U32.HI UR6, URZ, UR10, UR6 ;  /* 0x0000000aff068299 */ /* 0x010fe40008011606 */
[----:B------:R-:W-:Y:S02]  /*6220*/  @!UP0 USEL UR7, UR38, UR4, !UP2 ;  /* 0x0000000426078287 */ /* 0x000fe4000d000000 */
[----:B------:R-:W-:Y:S04]  /*6230*/  @!UP0 USEL UR6, UR37, UR6, !UP1 ;  /* 0x0000000625068287 */ /* 0x000fe8000c800000 */
[----:B------:R-:W-:Y:S02]  /*6240*/  @!UP0 UIADD3 UR4, UPT, UPT, -UR7, UR6, URZ ;  /* 0x0000000607048290 */ /* 0x000fe4000fffe1ff */
[----:B------:R-:W-:Y:S02]  /*6250*/  @!UP0 UIADD3 UR6, UPT, UPT, UR7, -UR6, URZ ;  /* 0x8000000607068290 */ /* 0x000fe4000fffe0ff */
[----:B------:R-:W-:Y:S02]  /*6260*/  @!UP0 UIMAD UR38, UR4, UR5, UR38 ;  /* 0x00000005042682a4 */ /* 0x000fe4000f8e0226 */
[----:B------:R-:W-:Y:S02]  /*6270*/  @!UP0 UIMAD UR37, UR6, UR14, UR37 ;  /* 0x0000000e062582a4 */ /* 0x000fe4000f8e0225 */
[----:B------:R-:W-:Y:S09]  /*6280*/  ULOP3.LUT UP0, URZ, UR62, 0x1b0, URZ, 0xc0, !UPT ;  /* 0x000001b03eff7892 */ /* 0x000ff2000f80c0ff */
[----:B------:R-:W-:Y:S05]  /*6290*/  BRA.U !UP0, `(.L_x_112) ;  /* 0x0000000108407547 */ /* 0x000fea000b800000 */
[----:B------:R-:W2:Y:S01]  /*62a0*/  LDCU.64 UR8, c[0x4][0x80] ;  /* 0x01001000ff0877ac */ /* 0x000ea20008000a00 */
[----:B------:R-:W-:Y:S01]  /*62b0*/  MOV R3, 0x0 ;  /* 0x0000000000037802 */ /* 0x000fe20000000f00 */
[----:B------:R-:W-:Y:S02]  /*62c0*/  HFMA2 R12, -RZ, RZ, 0, 5.9604644775390625e-08 ;  /* 0x00000001ff0c7431 */ /* 0x000fe400000001ff */
[----:B------:R-:W-:Y:S02]  /*62d0*/  IMAD.MOV.U32 R8, RZ, RZ, 0x70 ;  /* 0x00000070ff087424 */ /* 0x000fe400078e00ff */
[----:B------:R-:W-:Y:S01]  /*62e0*/  IMAD.MOV.U32 R13, RZ, RZ, RZ ;  /* 0x000000ffff0d7224 */ /* 0x000fe200078e00ff */
[----:B------:R-:W3:Y:S01]  /*62f0*/  LDCU.64 UR6, c[0x4][0x88] ;  /* 0x01001100ff0677ac */ /* 0x000ee20008000a00 */
[----:B------:R-:W4:Y:S01]  /*6300*/  LDC.64 R2, c[0x4][R3] ;  /* 0x0100000003027b82 */ /* 0x000f220000000a00 */
[----:B------:R-:W1:Y:S01]  /*6310*/  LDCU.64 UR4, c[0x4][0x8] ;  /* 0x01000100ff0477ac */ /* 0x000e620008000a00 */
[----:B--2---:R-:W-:Y:S01]  /*6320*/  MOV R5, UR9 ;  /* 0x0000000900057c02 */ /* 0x004fe20008000f00 */
[----:B------:R-:W-:Y:S01]  /*6330*/  IMAD.U32 R4, RZ, RZ, UR8 ;  /* 0x00000008ff047e24 */ /* 0x000fe2000f8e00ff */
[----:B---3--:R-:W-:Y:S01]  /*6340*/  MOV R7, UR7 ;  /* 0x0000000700077c02 */ /* 0x008fe20008000f00 */
[----:B------:R-:W-:Y:S01]  /*6350*/  IMAD.U32 R6, RZ, RZ, UR6 ;  /* 0x00000006ff067e24 */ /* 0x000fe2000f8e00ff */
[----:B-1----:R-:W-:Y:S01]  /*6360*/  MOV R11, UR5 ;  /* 0x00000005000b7c02 */ /* 0x002fe20008000f00 */
[----:B------:R-:W-:Y:S02]  /*6370*/  IMAD.U32 R10, RZ, RZ, UR4 ;  /* 0x00000004ff0a7e24 */ /* 0x000fe4000f8e00ff */
[----:B------:R-:W-:Y:S07]  /*6380*/  LEPC R20, `(.L_x_112) ;  /* 0x000000001014794e */ /* 0x000fee0000000000 */
[----:B----45:R-:W-:Y:S05]  /*6390*/  CALL.ABS.NOINC R2 ;  /* 0x0000000002007343 */ /* 0x030fea0003c00000 */
.L_x_112:
[----:B------:R-:W-:Y:S01]  /*63a0*/  LOP3.LUT P0, RZ, R153, 0x1b0, RZ, 0xc0, !PT ;  /* 0x000001b099ff7812 */ /* 0x000fe2000780c0ff */
[----:B------:R-:W-:Y:S11]  /*63b0*/  BSSY.RECONVERGENT B6, `(.L_x_113) ;  /* 0x0000013000067945 */ /* 0x000ff60003800200 */
[----:B------:R-:W-:Y:S01]  /*63c0*/  @!UPT UIADD3 URZ, UPT, UPT, URZ, URZ, URZ ;  /* 0x000000fffffff290 */ /* 0x000fe2000fffe0ff */
[----:B------:R-:W-:Y:S05]  /*63d0*/  @!P0 BRA `(.L_x_114) ;  /* 0x0000000000408947 */ /* 0x000fea0003800000 */
        /* <DEDUP_REMOVED lines=16> */
.L_x_114:
[----:B------:R-:W-:Y:S05]  /*64e0*/  BSYNC.RECONVERGENT B6 ;  /* 0x0000000000067941 */ /* 0x000fea0003800200 */
.L_x_113:
[----:B------:R-:W-:Y:S01]  /*64f0*/  R2UR UR4, R143 ;  /* 0x000000008f0472ca */ /* 0x000fe200000e0000 */
[----:B------:R-:W-:Y:S01]  /*6500*/  UISETP.NE.U32.AND UP0, UPT, UR60, URZ, UPT ;  /* 0x000000ff3c00728c */ /* 0x000fe2000bf05070 */
[----:B------:R-:W-:Y:S02]  /*6510*/  ISETP.NE.U32.AND P4, PT, R138, RZ, PT ;  /* 0x000000ff8a00720c */ /* 0x000fe40003f85070 */
[----:B------:R-:W-:Y:S01]  /*6520*/  ISETP.NE.U32.AND P2, PT, RZ, UR56, PT ;  /* 0x00000038ff007c0c */ /* 0x000fe2000bf45070 */
[----:B------:R-:W-:Y:S01]  /*6530*/  UISETP.NE.AND.EX UP1, UPT, UR61, URZ, UPT, UP0 ;  /* 0x000000ff3d00728c */ /* 0x000fe2000bf25300 */
[----:B------:R-:W-:Y:S01]  /*6540*/  ISETP.NE.AND.EX P4, PT, R139, RZ, PT, P4 ;  /* 0x000000ff8b00720c */ /* 0x000fe20003f85340 */
[----:B------:R-:W-:Y:S01]  /*6550*/  UPLOP3.LUT UP0, UPT, UPT, UPT, UPT, 0x40, 0x4 ;  /* 0x000000000004789c */ /* 0x000fe20003f0e870 */
[----:B------:R-:W-:Y:S05]  /*6560*/  ISETP.NE.AND.EX P2, PT, RZ, UR57, PT, P2 ;  /* 0x00000039ff007c0c */ /* 0x000fea000bf45320 */
[----:B------:R-:W-:Y:S06]  /*6570*/  UISETP.NE.AND UP2, UPT, UR4, URZ, UPT ;  /* 0x000000ff0400728c */ /* 0x000fec000bf45270 */
[----:B------:R-:W-:Y:S05]  /*6580*/  PLOP3.LUT P1, PT, PT, PT, UP2, 0x80, 0x8 ;  /* 0x000000000008781c */ /* 0x000fea0003f2f028 */
[----:B------:R-:W-:Y:S06]  /*6590*/  @UP2 UPLOP3.LUT UP0, UPT, UPT, UPT, UP1, 0x80, 0x8 ;  /* 0x000000000008289c */ /* 0x000fec0003f0f010 */
[----:B------:R-:W-:Y:S01]  /*65a0*/  PLOP3.LUT P0, PT, PT, PT, UP0, 0x80, 0x8 ;  /* 0x000000000008781c */ /* 0x000fe20003f0f008 */
[----:B------:R-:W-:Y:S01]  /*65b0*/  @!UPT UIADD3 URZ, UPT, UPT, URZ, URZ, URZ ;  /* 0x000000fffffff290 */ /* 0x000fe2000fffe0ff */
[----:B------:R-:W-:Y:S11]  /*65c0*/  BRA.U !UP1, `(.L_x_115) ;  /* 0x00000001093c7547 */ /* 0x000ff6000b800000 */
[----:B------:R-:W-:Y:S01]  /*65d0*/  UISETP.NE.U32.AND UP0, UPT, UR56, URZ, UPT ;  /* 0x000000ff3800728c */ /* 0x000fe2000bf05070 */
[----:B-1----:R-:W-:Y:S01]  /*65e0*/  HFMA2 R0, -RZ, RZ, 0, 5.9604644775390625e-08 ;  /* 0x00000001ff007431 */ /* 0x002fe200000001ff */
[----:B------:R-:W1:Y:S01]  /*65f0*/  LDCU.64 UR8, c[0x0][0x358] ;  /* 0x00006b00ff0877ac */ /* 0x000e620008000a00 */
[----:B------:R-:W-:Y:S01]  /*6600*/  IMAD.MOV.U32 R140, RZ, RZ, 0x1 ;  /* 0x00000001ff8c7424 */ /* 0x000fe200078e00ff */
[----:B------:R-:W-:Y:S06]  /*6610*/  UISETP.NE.AND.EX UP0, UPT, UR57, URZ, UPT, UP0 ;  /* 0x000000ff3900728c */ /* 0x000fec000bf05300 */
[----:B------:R-:W-:Y:S05]  /*6620*/  PLOP3.LUT P3, PT, PT, PT, UP0, 0x80, 0x8 ;  /* 0x000000000008781c */ /* 0x000fea0003f6f008 */
[----:B------:R-:W2:Y:S01]  /*6630*/  @UP0 LDCU.64 UR4, c[0x0][0x888] ;  /* 0x00011100ff0407ac */ /* 0x000ea20008000a00 */
[----:B------:R-:W-:Y:S07]  /*6640*/  @UP0 UIMAD UR6, UR36, UR60, URZ ;  /* 0x0000003c240602a4 */ /* 0x000fee000f8e02ff */
[----:B------:R-:W-:Y:S01]  /*6650*/  @!P3 PRMT R140, R0, 0x7610, R140 ;  /* 0x00007610008cb816 */ /* 0x000fe2000000008c */
[----:B--2---:R-:W-:Y:S06]  /*6660*/  @UP0 UIMAD.WIDE UR4, UR6, 0x4, UR4 ;  /* 0x00000004060408a5 */ /* 0x004fec000f8e0204 */
[----:B------:R-:W-:Y:S01]  /*6670*/  IMAD.U32 R2, RZ, RZ, UR4 ;  /* 0x00000004ff027e24 */ /* 0x000fe2000f8e00ff */
[----:B------:R-:W-:Y:S04]  /*6680*/  MOV R3, UR5 ;  /* 0x0000000500037c02 */ /* 0x000fe80008000f00 */
[----:B------:R-:W2:Y:S01]  /*6690*/  @!UP0 LDCU UR4, c[0x0][0x880] ;  /* 0x00011000ff0487ac */ /* 0x000ea20008000800 */
[----:B-1---5:R3:W5:Y:S02]  /*66a0*/  @P3 LDG.E R72, desc[UR8][R2.64] ;  /* 0x0000000802483981 */ /* 0x022764000c1e1900 */
[----:B--23--:R-:W-:Y:S02]  /*66b0*/  @!P3 IMAD.U32 R72, RZ, RZ, UR4 ;  /* 0x00000004ff48be24 */ /* 0x00cfe4000f8e00ff */
.L_x_115:
[----:B------:R-:W-:Y:S05]  /*66c0*/  @!P4 BRA `(.L_x_116) ;  /* 0x000000000024c947 */ /* 0x000fea0003800000 */
[----:B------:R-:W-:Y:S01]  /*66d0*/  ISETP.NE.U32.AND P3, PT, R136, RZ, PT ;  /* 0x000000ff8800720c */ /* 0x000fe20003f65070 */
[----:B------:R-:W2:Y:S03]  /*66e0*/  LDCU.64 UR4, c[0x0][0x358] ;  /* 0x00006b00ff0477ac */ /* 0x000ea60008000a00 */
[----:B------:R-:W-:Y:S11]  /*66f0*/  ISETP.NE.AND.EX P3, PT, R137, RZ, PT, P3 ;  /* 0x000000ff8900720c */ /* 0x000ff60003f65330 */
[----:B------:R-:W-:Y:S02]  /*6700*/  @!UPT UIADD3 URZ, UPT, UPT, URZ, URZ, URZ ;  /* 0x000000fffffff290 */ /* 0x000fe4000fffe0ff */
[----:B------:R-:W3:Y:S01]  /*6710*/  @P3 LDC.64 R2, c[0x0][0x8a8] ;  /* 0x00022a00ff023b82 */ /* 0x000ee20000000a00 */
[----:B-1----:R-:W-:Y:S04]  /*6720*/  @P3 IMAD R0, R138, UR36, RZ ;  /* 0x000000248a003c24 */ /* 0x002fe8000f8e02ff */
[----:B---3--:R-:W-:Y:S05]  /*6730*/  @P3 IMAD.WIDE R2, R0, 0x4, R2 ;  /* 0x0000000400023825 */ /* 0x008fea00078e0202 */
[----:B--2--5:R2:W5:Y:S02]  /*6740*/  @P3 LDG.E R70, desc[UR4][R2.64] ;  /* 0x0000000402463981 */ /* 0x024564000c1e1900 */
[----:B--2---:R-:W3:Y:S02]  /*6750*/  @!P3 LDC R70, c[0x0][0x8a0] ;  /* 0x00022800ff46bb82 */ /* 0x004ee40000000800 */
.L_x_116:
[----:B-----5:R-:W-:Y:S01]  /*6760*/  ISETP.NE.AND P4, PT, R72, RZ, PT ;  /* 0x000000ff4800720c */ /* 0x020fe20003f85270 */
[----:B------:R-:W-:Y:S01]  /*6770*/  BSSY B1, `(.L_x_117) ;  /* 0x0000048000017945 */ /* 0x000fe20003800000 */
[----:B------:R-:W-:Y:S01]  /*6780*/  SEL R7, RZ, 0xffffffff, P2 ;  /* 0xffffffffff077807 */ /* 0x000fe20001000000 */
[----:B------:R-:W-:Y:S01]  /*6790*/  IMAD.MOV.U32 R78, RZ, RZ, 0x1 ;  /* 0x00000001ff4e7424 */ /* 0x000fe200078e00ff */
[----:B------:R-:W-:Y:S01]  /*67a0*/  LOP3.LUT P3, RZ, R140, 0xff, RZ, 0xc0, !PT ;  /* 0x000000ff8cff7812 */ /* 0x000fe2000786c0ff */
[----:B------:R-:W-:Y:S01]  /*67b0*/  IMAD R71, R68, 0x80, R69 ;  /* 0x0000008044477824 */ /* 0x000fe200078e0245 */
[----:B-1----:R-:W-:Y:S02]  /*67c0*/  @P1 SEL R0, RZ, 0xffffffff, P4 ;  /* 0xffffffffff001807 */ /* 0x002fe40002000000 */
[----:B------:R-:W-:Y:S02]  /*67d0*/  CS2R R98, SRZ ;  /* 0x0000000000627805 */ /* 0x000fe4000001ff00 */
[----:B------:R-:W-:Y:S02]  /*67e0*/  LEA R3, R148, UR44, 0x3 ;  /* 0x0000002c94037c11 */ /* 0x000fe4000f8e18ff */
[----:B------:R-:W-:Y:S02]  /*67f0*/  CS2R R96, SRZ ;  /* 0x0000000000607805 */ /* 0x000fe4000001ff00 */
[----:B------:R-:W-:Y:S02]  /*6800*/  @P0 SEL R0, R7, R0, !P3 ;  /* 0x0000000007000207 */ /* 0x000fe40005800000 */
[----:B------:R-:W-:Y:S02]  /*6810*/  CS2R R94, SRZ ;  /* 0x00000000005e7805 */ /* 0x000fe4000001ff00 */
[----:B------:R-:W-:Y:S02]  /*6820*/  LEA R144, R68, UR44, 0x3 ;  /* 0x0000002c44907c11 */ /* 0x000fe4000f8e18ff */
[----:B------:R-:W-:Y:S02]  /*6830*/  CS2R R92, SRZ ;  /* 0x00000000005c7805 */ /* 0x000fe4000001ff00 */
[----:B------:R-:W-:Y:S02]  /*6840*/  @P1 LOP3.LUT R0, R0, 0x1, RZ, 0xc0, !PT ;  /* 0x0000000100001812 */ /* 0x000fe400078ec0ff */
[----:B------:R-:W-:Y:S02]  /*6850*/  CS2R R86, SRZ ;  /* 0x0000000000567805 */ /* 0x000fe4000001ff00 */
[----:B------:R-:W-:Y:S02]  /*6860*/  SHF.L.U32 R5, R149, 0x1f, RZ ;  /* 0x0000001f95057819 */ /* 0x000fe400000006ff */
[----:B------:R-:W-:Y:S02]  /*6870*/  CS2R R84, SRZ ;  /* 0x0000000000547805 */ /* 0x000fe4000001ff00 */
[----:B------:R-:W-:Y:S02]  /*6880*/  ISETP.NE.U32.OR P6, PT, R0, 0x1, !P1 ;  /* 0x000000010000780c */ /* 0x000fe40004fc5470 */
[----:B------:R-:W-:Y:S02]  /*6890*/  CS2R R82, SRZ ;  /* 0x0000000000527805 */ /* 0x000fe4000001ff00 */
[----:B------:R-:W-:Y:S02]  /*68a0*/  PLOP3.LUT P2, PT, PT, PT, UP1, 0x80, 0x8 ;  /* 0x000000000008781c */ /* 0x000fe40003f4f018 */
[----:B------:R-:W-:Y:S02]  /*68b0*/  CS2R R80, SRZ ;  /* 0x0000000000507805 */ /* 0x000fe4000001ff00 */
[----:B------:R-:W-:Y:S02]  /*68c0*/  SEL R0, RZ, 0xffffffff, P4 ;  /* 0xffffffffff007807 */ /* 0x000fe40002000000 */
[----:B------:R-:W-:Y:S03]  /*68d0*/  P2R R88, PR, RZ, 0x40 ;  /* 0x00000040ff587803 */ /* 0x000fe60000000000 */
[----:B------:R-:W-:Y:S04]  /*68e0*/  @P6 SHF.L.U32 R2, R146, 0x1f, RZ ;  /* 0x0000001f92026819 */ /* 0x000fe800000006ff */
[----:B------:R-:W-:Y:S01]  /*68f0*/  @P2 SEL R0, R7, R0, !P3 ;  /* 0x0000000007002207 */ /* 0x000fe20005800000 */
[----:B------:R-:W1:Y:S03]  /*6900*/  @P6 SYNCS.PHASECHK.TRANS64.TRYWAIT P1, [R3+URZ+0x100], R2 ;  /* 0x00010002030065a7 */ /* 0x000e6600080211ff */
[----:B------:R-:W-:Y:S04]  /*6910*/  LOP3.LUT R0, R0, 0x1, RZ, 0xc0, !PT ;  /* 0x0000000100007812 */ /* 0x000fe800078ec0ff */
[----:B------:R-:W-:Y:S04]  /*6920*/  ISETP.NE.U32.AND P5, PT, R0, 0x1, PT ;  /* 0x000000010000780c */ /* 0x000fe80003fa5070 */
[----:B------:R-:W-:Y:S01]  /*6930*/  P2R R79, PR, RZ, 0x20 ;  /* 0x00000020ff4f7803 */ /* 0x000fe20000000000 */
[----:B------:R2:W4:Y:S01]  /*6940*/  SYNCS.PHASECHK.TRANS64.TRYWAIT P0, [R144+URZ+0x150], R5 ;  /* 0x00015005900075a7 */ /* 0x00052200080011ff */
[----:B-1----:R-:W-:Y:S01]  /*6950*/  @P6 SEL R78, RZ, 0x1, !P1 ;  /* 0x00000001ff4e6807 */ /* 0x002fe20004800000 */
[----:B--2---:R-:W-:Y:S06]  /*6960*/  @!P6 BRA `(.L_x_118) ;  /* 0x0000000000a0e947 */ /* 0x004fec0003800000 */
[----:B------:R-:W-:Y:S01]  /*6970*/  @P5 IMAD R7, R148, 0x2000, R135 ;  /* 0x0000200094075824 */ /* 0x000fe200078e0287 */
[----:B------:R-:W-:Y:S01]  /*6980*/  ISETP.NE.AND P1, PT, R78, RZ, PT ;  /* 0x000000ff4e00720c */ /* 0x000fe20003f25270 */
[----:B------:R-:W-:Y:S01]  /*6990*/  BSSY B0, `(.L_x_119) ;  /* 0x0000011000007945 */ /* 0x000fe20003800000 */
[----:B------:R-:W-:Y:S01]  /*69a0*/  CS2R R82, SRZ ;  /* 0x0000000000527805 */ /* 0x000fe2000001ff00 */
[----:B------:R-:W-:Y:S01]  /*69b0*/  @P5 VIADD R9, R7, UR44 ;  /* 0x0000002c07095c36 */ /* 0x000fe20008000000 */
[----:B------:R-:W-:Y:S02]  /*69c0*/  CS2R R80, SRZ ;  /* 0x0000000000507805 */ /* 0x000fe4000001ff00 */
[----:B------:R-:W-:Y:S02]  /*69d0*/  CS2R R86, SRZ ;  /* 0x0000000000567805 */ /* 0x000fe4000001ff00 */
[----:B------:R-:W-:Y:S01]  /*69e0*/  CS2R R84, SRZ ;  /* 0x0000000000547805 */ /* 0x000fe2000001ff00 */
[--C-:B------:R-:W-:Y:S01]  /*69f0*/  @P5 IMAD.IADD R6, R152, 0x1, R9.reuse ;  /* 0x0000000198065824 */ /* 0x100fe200078e0209 */
[----:B------:R-:W-:Y:S01]  /*6a00*/  CS2R R94, SRZ ;  /* 0x00000000005e7805 */ /* 0x000fe2000001ff00 */
[--C-:B------:R-:W-:Y:S01]  /*6a10*/  @P5 IMAD.IADD R4, R151, 0x1, R9.reuse ;  /* 0x0000000197045824 */ /* 0x100fe200078e0209 */
[----:B------:R-:W-:Y:S01]  /*6a20*/  CS2R R92, SRZ ;  /* 0x00000000005c7805 */ /* 0x000fe2000001ff00 */
[----:B------:R-:W-:Y:S01]  /*6a30*/  @P5 IMAD R2, R150, 0x10, R9 ;  /* 0x0000001096025824 */ /* 0x000fe200078e0209 */
[----:B------:R-:W-:Y:S02]  /*6a40*/  CS2R R98, SRZ ;  /* 0x0000000000627805 */ /* 0x000fe4000001ff00 */
[----:B------:R-:W-:Y:S01]  /*6a50*/  CS2R R96, SRZ ;  /* 0x0000000000607805 */ /* 0x000fe2000001ff00 */
[----:B------:R-:W-:Y:S06]  /*6a60*/  @P1 BRA `(.L_x_120) ;  /* 0x00000000000c1947 */ /* 0x000fec0003800000 */
[----:B------:R-:W-:Y:S04]  /*6a70*/  SHF.L.U32 R0, R146, 0x1f, RZ ;  /* 0x0000001f92007819 */ /* 0x000fe800000006ff */
[----:B------:R-:W1:Y:S02]  /*6a80*/  SYNCS.PHASECHK.TRANS64.TRYWAIT P1, [R3+URZ+0x100], R0 ;  /* 0x00010000030075a7 */ /* 0x000e6400080211ff */
[----:B-1----:R-:W-:Y:S05]  /*6a90*/  @!P1 BRA `(.L_x_121) ;  /* 0x0000003800cc9947 */ /* 0x002fea0003800000 */
.L_x_120:
[----:B------:R-:W-:Y:S05]  /*6aa0*/  BSYNC B0 ;  /* 0x0000000000007941 */ /* 0x000fea0003800000 */
.L_x_119:
[----:B------:R-:W-:Y:S01]  /*6ab0*/  ISETP.NE.AND P1, PT, R79, RZ, PT ;  /* 0x000000ff4f00720c */ /* 0x000fe20003f25270 */
[----:B-1----:R-:W-:Y:S02]  /*6ac0*/  VIADD R3, R3, 0x110 ;  /* 0x0000011003037836 */ /* 0x002fe40000000000 */
[----:B------:R-:W-:Y:S02]  /*6ad0*/  IMAD.U32 R0, RZ, RZ, UR46 ;  /* 0x0000002eff007e24 */ /* 0x000fe4000f8e00ff */
[----:B------:R-:W-:Y:S03]  /*6ae0*/  VIADD R148, R148, 0x1 ;  /* 0x0000000194947836 */ /* 0x000fe60000000000 */
[----:B------:R-:W-:Y:S05]  /*6af0*/  PRMT R0, R0, 0x654, R3 ;  /* 0x0000065400007816 */ /* 0x000fea0000000003 */
[----:B------:R1:W2:Y:S04]  /*6b00*/  @P1 LDS.128 R80, [R7+UR44+0x200] ;  /* 0x0002002c07501984 */ /* 0x0002a80008000c00 */
[----:B------:R1:W1:Y:S04]  /*6b10*/  @P1 LDS.128 R84, [R6+0x200] ;  /* 0x0002000006541984 */ /* 0x0002680000000c00 */
[----:B------:R1:W1:Y:S04]  /*6b20*/  @P1 LDS.128 R92, [R4+0x200] ;  /* 0x00020000045c1984 */ /* 0x0002680000000c00 */
[----:B------:R1:W1:Y:S01]  /*6b30*/  @P1 LDS.128 R96, [R2+0x200] ;  /* 0x0002000002601984 */ /* 0x0002620000000c00 */
[C---:B------:R-:W-:Y:S01]  /*6b40*/  ISETP.NE.AND P1, PT, R148.reuse, 0x2, PT ;  /* 0x000000029400780c */ /* 0x040fe20003f25270 */
[----:B------:R-:W-:Y:S01]  /*6b50*/  @!PT LDS RZ, [RZ] ;  /* 0x00000000fffff984 */ /* 0x000fe20000000800 */
[----:B------:R-:W-:Y:S01]  /*6b60*/  @!PT LDS RZ, [RZ] ;  /* 0x00000000fffff984 */ /* 0x000fe20000000800 */
[----:B------:R-:W-:Y:S01]  /*6b70*/  @!PT LDS RZ, [RZ] ;  /* 0x00000000fffff984 */ /* 0x000fe20000000800 */
[----:B------:R-:W-:Y:S01]  /*6b80*/  @!PT LDS RZ, [RZ] ;  /* 0x00000000fffff984 */ /* 0x000fe20000000800 */
[----:B------:R5:W-:Y:S06]  /*6b90*/  MEMBAR.ALL.CTA ;  /* 0x0000000000007992 */ /* 0x000bec0000008000 */
[----:B-----5:R-:W5:Y:S01]  /*6ba0*/  FENCE.VIEW.ASYNC.S ;  /* 0x00000000000073c6 */ /* 0x020f620000000000 */
[----:B------:R-:W-:Y:S02]  /*6bb0*/  SEL R3, RZ, 0x1, P1 ;  /* 0x00000001ff037807 */ /* 0x000fe40000800000 */
[----:B------:R-:W-:Y:S02]  /*6bc0*/  SEL R148, R148, RZ, P1 ;  /* 0x000000ff94947207 */ /* 0x000fe40000800000 */
[----:B------:R-:W-:Y:S01]  /*6bd0*/  LOP3.LUT R146, R146, R3, RZ, 0x3c, !PT ;  /* 0x0000000392927212 */ /* 0x000fe200078e3cff */
[----:B-----5:R1:W-:Y:S06]  /*6be0*/  SYNCS.ARRIVE.TRANS64.RED.A1T0 RZ, [R0+URZ], RZ ;  /* 0x000000ff00ff79a7 */ /* 0x0203ec00081004ff */
.L_x_118:
[----:B------:R-:W-:Y:S05]  /*6bf0*/  BSYNC B1 ;  /* 0x0000000000017941 */ /* 0x000fea0003800000 */
.L_x_117:
[----:B-1----:R-:W-:Y:S04]  /*6c00*/  SHF.R.U32.HI R0, RZ, 0x15, R71 ;  /* 0x00000015ff007819 */ /* 0x002fe80000011647 */
[----:B------:R-:W-:Y:S01]  /*6c10*/  LOP3.LUT P1, RZ, R0, 0x3, R141, 0x48, !PT ;  /* 0x0000000300ff7812 */ /* 0x000fe2000782488d */
[----:B------:R-:W-:Y:S01]  /*6c20*/  @!UPT UIADD3 URZ, UPT, UPT, URZ, URZ, URZ ;  /* 0x000000fffffff290 */ /* 0x000fe2000fffe0ff */
[----:B----4-:R-:W-:Y:S11]  /*6c30*/  @P0 BRA `(.L_x_122) ;  /* 0x0000000000080947 */ /* 0x010ff60003800000 */
[----:B------:R-:W1:Y:S02]  /*6c40*/  SYNCS.PHASECHK.TRANS64.TRYWAIT P0, [R144+URZ+0x150], R5 ;  /* 0x00015005900075a7 */ /* 0x000e6400080011ff */
[----:B-1----:R-:W-:Y:S05]  /*6c50*/  @!P0 BRA `(.L_x_123) ;  /* 0x0000003800708947 */ /* 0x002fea0003800000 */
.L_x_122:
[----:B------:R-:W-:Y:S05]  /*6c60*/  @!P1 BRA `(.L_x_124) ;  /* 0x0000000000409947 */ /* 0x000fea0003800000 */
[----:B------:R-:W1:Y:S01]  /*6c70*/  LDCU.64 UR8, c[0x4][0x70] ;  /* 0x01000e00ff0877ac */ /* 0x000e620008000a00 */
[----:B------:R-:W-:Y:S01]  /*6c80*/  MOV R3, 0x0 ;  /* 0x0000000000037802 */ /* 0x000fe20000000f00 */
[----:B------:R-:W-:Y:S02]  /*6c90*/  HFMA2 R12, -RZ, RZ, 0, 5.9604644775390625e-08 ;  /* 0x00000001ff0c7431 */ /* 0x000fe400000001ff */
[----:B------:R-:W-:Y:S02]  /*6ca0*/  IMAD.MOV.U32 R8, RZ, RZ, 0x192 ;  /* 0x00000192ff087424 */ /* 0x000fe400078e00ff */
[----:B------:R-:W-:Y:S01]  /*6cb0*/  IMAD.MOV.U32 R13, RZ, RZ, RZ ;  /* 0x000000ffff0d7224 */ /* 0x000fe200078e00ff */
[----:B------:R-:W4:Y:S01]  /*6cc0*/  LDCU.64 UR6, c[0x4][0x78] ;  /* 0x01000f00ff0677ac */ /* 0x000f220008000a00 */
[----:B------:R-:W2:Y:S01]  /*6cd0*/  LDC.64 R2, c[0x4][R3] ;  /* 0x0100000003027b82 */ /* 0x000ea20000000a00 */
[----:B------:R-:W5:Y:S01]  /*6ce0*/  LDCU.64 UR4, c[0x4][0x10] ;  /* 0x01000200ff0477ac */ /* 0x000f620008000a00 */
[----:B-1----:R-:W-:Y:S01]  /*6cf0*/  MOV R5, UR9 ;  /* 0x0000000900057c02 */ /* 0x002fe20008000f00 */
[----:B------:R-:W-:Y:S01]  /*6d00*/  IMAD.U32 R4, RZ, RZ, UR8 ;  /* 0x00000008ff047e24 */ /* 0x000fe2000f8e00ff */
[----:B----4-:R-:W-:Y:S01]  /*6d10*/  MOV R7, UR7 ;  /* 0x0000000700077c02 */ /* 0x010fe20008000f00 */
[----:B------:R-:W-:Y:S01]  /*6d20*/  IMAD.U32 R6, RZ, RZ, UR6 ;  /* 0x00000006ff067e24 */ /* 0x000fe2000f8e00ff */
[----:B-----5:R-:W-:Y:S01]  /*6d30*/  MOV R11, UR5 ;  /* 0x00000005000b7c02 */ /* 0x020fe20008000f00 */
[----:B------:R-:W-:Y:S02]  /*6d40*/  IMAD.U32 R10, RZ, RZ, UR4 ;  /* 0x00000004ff0a7e24 */ /* 0x000fe4000f8e00ff */
[----:B------:R-:W-:Y:S07]  /*6d50*/  LEPC R20, `(.L_x_124) ;  /* 0x000000001014794e */ /* 0x000fee0000000000 */
[----:B--23--:R-:W-:Y:S05]  /*6d60*/  CALL.ABS.NOINC R2 ;  /* 0x0000000002007343 */ /* 0x00cfea0003c00000 */
.L_x_124:
[----:B--2---:R-:W-:Y:S01]  /*6d70*/  SHF.L.U32 R75, R80, 0x10, RZ ;  /* 0x00000010504b7819 */ /* 0x004fe200000006ff */
[----:B------:R-:W-:Y:S05]  /*6d80*/  WARPSYNC.ALL ;  /* 0x0000000000007948 */ /* 0x000fea0003800000 */
[----:B------:R-:W-:Y:S01]  /*6d90*/  R2UR UR4, R71 ;  /* 0x00000000470472ca */ /* 0x000fe200000e0000 */
[----:B------:R-:W-:Y:S01]  /*6da0*/  BSSY.RECONVERGENT B0, `(.L_x_125) ;  /* 0x0000121000007945 */ /* 0x000fe20003800200 */
[----:B------:R-:W-:Y:S02]  /*6db0*/  ISETP.NE.AND P6, PT, R88, RZ, PT ;  /* 0x000000ff5800720c */ /* 0x000fe40003fc5270 */
[----:B------:R-:W-:Y:S02]  /*6dc0*/  IADD3 R113, PT, PT, R135, UR44, RZ ;  /* 0x0000002c87717c10 */ /* 0x000fe4000fffe0ff */
[----:B------:R-:W-:Y:S02]  /*6dd0*/  SHF.L.U32 R112, R150, 0x4, RZ ;  /* 0x0000000496707819 */ /* 0x000fe400000006ff */
[-C--:B------:R-:W-:Y:S02]  /*6de0*/  IADD3 R157, PT, PT, R152, R113.reuse, RZ ;  /* 0x00000071989d7210 */ /* 0x080fe40007ffe0ff */
[----:B------:R-:W-:Y:S02]  /*6df0*/  IADD3 R156, PT, PT, R151, R113, RZ ;  /* 0x00000071979c7210 */ /* 0x000fe40007ffe0ff */
[----:B------:R-:W-:Y:S01]  /*6e00*/  IADD3 R155, PT, PT, R113, R112, RZ ;  /* 0x00000070719b7210 */ /* 0x000fe20007ffe0ff */
[----:B-1----:R-:W3:Y:S01]  /*6e10*/  LDTM.x64 R4, tmem[UR4] ;  /* 0x00000004000479ee */ /* 0x002ee20008340000 */
[C---:B------:R-:W-:Y:S02]  /*6e20*/  PRMT R73, R80.reuse, 0x8880, RZ ;  /* 0x0000888050497816 */ /* 0x040fe400000000ff */
[----:B------:R-:W-:Y:S02]  /*6e30*/  SHF.R.S32.HI R75, RZ, 0x18, R75 ;  /* 0x00000018ff4b7819 */ /* 0x000fe4000001144b */
[----:B------:R-:W-:Y:S02]  /*6e40*/  SHF.R.S32.HI R76, RZ, 0x18, R81 ;  /* 0x00000018ff4c7819 */ /* 0x000fe40000011451 */
[----:B------:R-:W-:Y:S02]  /*6e50*/  SHF.L.U32 R74, R80, 0x8, RZ ;  /* 0x00000008504a7819 */ /* 0x000fe400000006ff */
[----:B------:R-:W-:Y:S02]  /*6e60*/  SHF.L.U32 R77, R81, 0x8, RZ ;  /* 0x00000008514d7819 */ /* 0x000fe400000006ff */
[----:B------:R-:W-:Y:S02]  /*6e70*/  SHF.R.S32.HI R74, RZ, 0x18, R74 ;  /* 0x00000018ff4a7819 */ /* 0x000fe4000001144a */
[----:B------:R-:W-:Y:S02]  /*6e80*/  SHF.R.S32.HI R77, RZ, 0x18, R77 ;  /* 0x00000018ff4d7819 */ /* 0x000fe4000001144d */
[----:B------:R-:W-:Y:S02]  /*6e90*/  ISETP.NE.AND P0, PT, R154, RZ, PT ;  /* 0x000000ff9a00720c */ /* 0x000fe40003f05270 */
[----:B------:R-:W-:Y:S02]  /*6ea0*/  LEA R114, R148, UR44, 0x3 ;  /* 0x0000002c94727c11 */ /* 0x000fe4000f8e18ff */
[----:B------:R-:W-:Y:S01]  /*6eb0*/  @P6 SHF.L.U32 R115, R146, 0x1f, RZ ;  /* 0x0000001f92736819 */ /* 0x000fe200000006ff */
[C---:B---3--:R-:W-:Y:S02]  /*6ec0*/  IMAD R0, R70.reuse, R4, RZ ;  /* 0x0000000446007224 */ /* 0x048fe400078e02ff */
[C---:B------:R-:W-:Y:S02]  /*6ed0*/  IMAD R2, R70.reuse, R5, RZ ;  /* 0x0000000546027224 */ /* 0x040fe400078e02ff */
[----:B------:R-:W-:Y:S02]  /*6ee0*/  IMAD R3, R70, R6, RZ ;  /* 0x0000000646037224 */ /* 0x000fe400078e02ff */
[-C--:B------:R-:W-:Y:S01]  /*6ef0*/  IMAD R0, R73, R72.reuse, R0 ;  /* 0x0000004849007224 */ /* 0x080fe200078e0200 */
[----:B------:R-:W-:Y:S01]  /*6f00*/  SHF.R.S32.HI R73, RZ, 0x18, R80 ;  /* 0x00000018ff497819 */ /* 0x000fe20000011450 */
[-C--:B------:R-:W-:Y:S01]  /*6f10*/  IMAD R2, R75, R72.reuse, R2 ;  /* 0x000000484b027224 */ /* 0x080fe200078e0202 */
[C---:B------:R-:W-:Y:S01]  /*6f20*/  PRMT R75, R81.reuse, 0x8880, RZ ;  /* 0x00008880514b7816 */ /* 0x040fe200000000ff */
[----:B------:R-:W-:Y:S01]  /*6f30*/  IMAD R3, R74, R72, R3 ;  /* 0x000000484a037224 */ /* 0x000fe200078e0203 */
[----:B------:R-:W-:Y:S01]  /*6f40*/  SHF.L.U32 R74, R81, 0x10, RZ ;  /* 0x00000010514a7819 */ /* 0x000fe200000006ff */
[C---:B------:R-:W-:Y:S02]  /*6f50*/  IMAD R7, R70.reuse, R7, RZ ;  /* 0x0000000746077224 */ /* 0x040fe400078e02ff */
[C---:B------:R-:W-:Y:S01]  /*6f60*/  IMAD R4, R70.reuse, R8, RZ ;  /* 0x0000000846047224 */ /* 0x040fe200078e02ff */
[----:B------:R-:W-:Y:S01]  /*6f70*/  SHF.R.S32.HI R74, RZ, 0x18, R74 ;  /* 0x00000018ff4a7819 */ /* 0x000fe2000001144a */
[----:B------:R-:W-:Y:S02]  /*6f80*/  IMAD R5, R70, R9, RZ ;  /* 0x0000000946057224 */ /* 0x000fe400078e02ff */
[-C--:B------:R-:W-:Y:S01]  /*6f90*/  IMAD R7, R73, R72.reuse, R7 ;  /* 0x0000004849077224 */ /* 0x080fe200078e0207 */
[C---:B------:R-:W-:Y:S01]  /*6fa0*/  PRMT R73, R82.reuse, 0x8880, RZ ;  /* 0x0000888052497816 */ /* 0x040fe200000000ff */
[----:B------:R-:W-:Y:S01]  /*6fb0*/  IMAD R4, R75, R72, R4 ;  /* 0x000000484b047224 */ /* 0x000fe200078e0204 */
[----:B------:R-:W-:Y:S01]  /*6fc0*/  SHF.L.U32 R75, R82, 0x8, RZ ;  /* 0x00000008524b7819 */ /* 0x000fe200000006ff */
[----:B------:R-:W-:Y:S01]  /*6fd0*/  IMAD R6, R70, R10, RZ ;  /* 0x0000000a46067224 */ /* 0x000fe200078e02ff */
[----:B------:R-:W-:Y:S01]  /*6fe0*/  I2IP.S8.S32.SAT R89, R7, R3, RZ ;  /* 0x0000000307597239 */ /* 0x000fe200000014ff */
[----:B------:R-:W-:Y:S01]  /*6ff0*/  IMAD R5, R74, R72, R5 ;  /* 0x000000484a057224 */ /* 0x000fe200078e0205 */
[----:B------:R-:W-:Y:S01]  /*7000*/  SHF.L.U32 R74, R82, 0x10, RZ ;  /* 0x00000010524a7819 */ /* 0x000fe200000006ff */
[----:B------:R-:W-:Y:S01]  /*7010*/  IMAD R11, R70, R11, RZ ;  /* 0x0000000b460b7224 */ /* 0x000fe200078e02ff */
[----:B------:R-:W-:Y:S01]  /*7020*/  I2IP.S8.S32.SAT R88, R2, R0, R89 ;  /* 0x0000000002587239 */ /* 0x000fe20000001459 */
[C---:B------:R-:W-:Y:S01]  /*7030*/  IMAD R8, R70.reuse, R12, RZ ;  /* 0x0000000c46087224 */ /* 0x040fe200078e02ff */
[----:B------:R-:W-:Y:S01]  /*7040*/  SHF.R.S32.HI R74, RZ, 0x18, R74 ;  /* 0x00000018ff4a7819 */ /* 0x000fe2000001144a */
[-C--:B------:R-:W-:Y:S01]  /*7050*/  IMAD R6, R77, R72.reuse, R6 ;  /* 0x000000484d067224 */ /* 0x080fe200078e0206 */
[----:B------:R-:W-:Y:S01]  /*7060*/  SHF.R.S32.HI R75, RZ, 0x18, R75 ;  /* 0x00000018ff4b7819 */ /* 0x000fe2000001144b */
[----:B------:R-:W-:Y:S01]  /*7070*/  IMAD R9, R70, R13, RZ ;  /* 0x0000000d46097224 */ /* 0x000fe200078e02ff */
[----:B------:R-:W-:Y:S01]  /*7080*/  SHF.L.U32 R77, R83, 0x8, RZ ;  /* 0x00000008534d7819 */ /* 0x000fe200000006ff */
[-C--:B------:R-:W-:Y:S01]  /*7090*/  IMAD R11, R76, R72.reuse, R11 ;  /* 0x000000484c0b7224 */ /* 0x080fe200078e020b */
[----:B------:R-:W-:Y:S01]  /*70a0*/  SHF.R.S32.HI R76, RZ, 0x18, R83 ;  /* 0x00000018ff4c7819 */ /* 0x000fe20000011453 */
[----:B------:R-:W-:Y:S01]  /*70b0*/  IMAD R8, R73, R72, R8 ;  /* 0x0000004849087224 */ /* 0x000fe200078e0208 */
[----:B------:R-:W-:Y:S01]  /*70c0*/  SHF.R.S32.HI R73, RZ, 0x18, R82 ;  /* 0x00000018ff497819 */ /* 0x000fe20000011452 */
[----:B------:R-:W-:Y:S01]  /*70d0*/  IMAD R10, R70, R14, RZ ;  /* 0x0000000e460a7224 */ /* 0x000fe200078e02ff */
[----:B------:R-:W-:Y:S01]  /*70e0*/  I2IP.S8.S32.SAT R90, R11, R6, RZ ;  /* 0x000000060b5a7239 */ /* 0x000fe200000014ff */
[----:B------:R-:W-:Y:S01]  /*70f0*/  IMAD R9, R74, R72, R9 ;  /* 0x000000484a097224 */ /* 0x000fe200078e0209 */
[----:B------:R-:W-:Y:S01]  /*7100*/  SHF.R.S32.HI R77, RZ, 0x18, R77 ;  /* 0x00000018ff4d7819 */ /* 0x000fe2000001144d */
[----:B------:R-:W-:Y:S01]  /*7110*/  IMAD.U32 R74, R83, 0x10000, RZ ;  /* 0x00010000534a7824 */ /* 0x000fe200078e00ff */
[----:B------:R-:W-:Y:S01]  /*7120*/  I2IP.S8.S32.SAT R89, R5, R4, R90 ;  /* 0x0000000405597239 */ /* 0x000fe2000000145a */
[C---:B------:R-:W-:Y:S02]  /*7130*/  IMAD R15, R70.reuse, R15, RZ ;  /* 0x0000000f460f7224 */ /* 0x040fe400078e02ff */
[----:B------:R-:W-:Y:S01]  /*7140*/  IMAD R10, R75, R72, R10 ;  /* 0x000000484b0a7224 */ /* 0x000fe200078e020a */
[----:B------:R-:W-:Y:S01]  /*7150*/  PRMT R75, R83, 0x8880, RZ ;  /* 0x00008880534b7816 */ /* 0x000fe200000000ff */
        /* <DEDUP_REMOVED lines=11> */
[C---:B------:R-:W-:Y:S01]  /*7210*/  IMAD R19, R70.reuse, R19, RZ ;  /* 0x0000001346137224 */ /* 0x040fe200078e02ff */
[----:B------:R-:W-:Y:S01]  /*7220*/  I2IP.S8.S32.SAT R90, R9, R8, R90 ;  /* 0x00000008095a7239 */ /* 0x000fe2000000145a */
[C---:B------:R-:W-:Y:S01]  /*7230*/  IMAD R16, R70.reuse, R20, RZ ;  /* 0x0000001446107224 */ /* 0x040fe200078e02ff */
[----:B------:R-:W-:Y:S01]  /*7240*/  SHF.R.S32.HI R74, RZ, 0x18, R74 ;  /* 0x00000018ff4a7819 */ /* 0x000fe2000001144a */
[-C--:B------:R-:W-:Y:S01]  /*7250*/  IMAD R14, R77, R72.reuse, R14 ;  /* 0x000000484d0e7224 */ /* 0x080fe200078e020e */
[----:B------:R-:W-:Y:S01]  /*7260*/  SHF.R.S32.HI R75, RZ, 0x18, R75 ;  /* 0x00000018ff4b7819 */ /* 0x000fe2000001144b */
[----:B------:R-:W-:Y:S01]  /*7270*/  IMAD R17, R70, R21, RZ ;  /* 0x0000001546117224 */ /* 0x000fe200078e02ff */
[----:B------:R-:W-:Y:S01]  /*7280*/  SHF.L.U32 R77, R85, 0x8, RZ ;  /* 0x00000008554d7819 */ /* 0x000fe200000006ff */
[----:B------:R-:W-:Y:S01]  /*7290*/  IMAD R19, R76, R72, R19 ;  /* 0x000000484c137224 */ /* 0x000fe200078e0213 */
[----:B------:R-:W-:Y:S01]  /*72a0*/  SHF.R.S32.HI R76, RZ, 0x18, R85 ;  /* 0x00000018ff4c7819 */ /* 0x000fe20000011455 */
[----:B------:R-:W-:Y:S01]  /*72b0*/  IMAD R18, R70, R22, RZ ;  /* 0x0000001646127224 */ /* 0x000fe200078e02ff */
[----:B------:R-:W-:Y:S01]  /*72c0*/  SHF.R.S32.HI R77, RZ, 0x18, R77 ;  /* 0x00000018ff4d7819 */ /* 0x000fe2000001144d */
[----:B------:R-:W-:Y:S01]  /*72d0*/  IMAD R16, R73, R72, R16 ;  /* 0x0000004849107224 */ /* 0x000fe200078e0210 */
[----:B------:R-:W-:Y:S01]  /*72e0*/  I2IP.S8.S32.SAT R91, R19, R14, RZ ;  /* 0x0000000e135b7239 */ /* 0x000fe200000014ff */
[-C--:B------:R-:W-:Y:S01]  /*72f0*/  IMAD R17, R74, R72.reuse, R17 ;  /* 0x000000484a117224 */ /* 0x080fe200078e0211 */
[----:B------:R-:W-:Y:S01]  /*7300*/  SHF.L.U32 R74, R85, 0x10, RZ ;  /* 0x00000010554a7819 */ /* 0x000fe200000006ff */
[C---:B------:R-:W-:Y:S01]  /*7310*/  IMAD R23, R70.reuse, R23, RZ ;  /* 0x0000001746177224 */ /* 0x040fe200078e02ff */
[----:B------:R-:W-:Y:S01]  /*7320*/  SHF.R.S32.HI R73, RZ, 0x18, R84 ;  /* 0x00000018ff497819 */ /* 0x000fe20000011454 */
[----:B------:R-:W-:Y:S01]  /*7330*/  IMAD R18, R75, R72, R18 ;  /* 0x000000484b127224 */ /* 0x000fe200078e0212 */
[----:B------:R-:W-:Y:S01]  /*7340*/  PRMT R75, R85, 0x8880, RZ ;  /* 0x00008880554b7816 */ /* 0x000fe200000000ff */
[C---:B------:R-:W-:Y:S01]  /*7350*/  IMAD R20, R70.reuse, R24, RZ ;  /* 0x0000001846147224 */ /* 0x040fe200078e02ff */
[----:B------:R-:W-:Y:S01]  /*7360*/  SHF.R.S32.HI R74, RZ, 0x18, R74 ;  /* 0x00000018ff4a7819 */ /* 0x000fe2000001144a */
[----:B------:R-:W-:Y:S01]  /*7370*/  IMAD R21, R70, R25, RZ ;  /* 0x0000001946157224 */ /* 0x000fe200078e02ff */
[----:B------:R-:W-:Y:S01]  /*7380*/  I2IP.S8.S32.SAT R91, R13, R12, R91 ;  /* 0x0000000c0d5b7239 */ /* 0x000fe2000000145b */
[-C--:B------:R-:W-:Y:S01]  /*7390*/  IMAD R23, R73, R72.reuse, R23 ;  /* 0x0000004849177224 */ /* 0x080fe200078e0217 */
[C---:B------:R-:W-:Y:S01]  /*73a0*/  PRMT R73, R86.reuse, 0x8880, RZ ;  /* 0x0000888056497816 */ /* 0x040fe200000000ff */
[-C--:B------:R-:W-:Y:S01]  /*73b0*/  IMAD R20, R75, R72.reuse, R20 ;  /* 0x000000484b147224 */ /* 0x080fe200078e0214 */
[----:B------:R-:W-:Y:S01]  /*73c0*/  SHF.L.U32 R75, R86, 0x8, RZ ;  /* 0x00000008564b7819 */ /* 0x000fe200000006ff */
[----:B------:R-:W-:Y:S01]  /*73d0*/  IMAD R21, R74, R72, R21 ;  /* 0x000000484a157224 */ /* 0x000fe200078e0215 */
[----:B------:R1:W-:Y:S01]  /*73e0*/  STS.128 [R135+UR44+0x4200], R88 ;  /* 0x0042005887007988 */ /* 0x0003e20008000c2c */
[----:B------:R-:W-:Y:S01]  /*73f0*/  IMAD R22, R70, R26, RZ ;  /* 0x0000001a46167224 */ /* 0x000fe200078e02ff */
[----:B------:R-:W-:Y:S01]  /*7400*/  I2IP.S8.S32.SAT R100, R23, R18, RZ ;  /* 0x0000001217647239 */ /* 0x000fe200000014ff */
[----:B------:R-:W-:Y:S01]  /*7410*/  IMAD.U32 R74, R86, 0x10000, RZ ;  /* 0x00010000564a7824 */ /* 0x000fe200078e00ff */
[----:B------:R-:W-:Y:S01]  /*7420*/  SHF.R.S32.HI R75, RZ, 0x18, R75 ;  /* 0x00000018ff4b7819 */ /* 0x000fe2000001144b */
[C---:B------:R-:W-:Y:S01]  /*7430*/  IMAD R27, R70.reuse, R27, RZ ;  /* 0x0000001b461b7224 */ /* 0x040fe200078e02ff */
[----:B------:R-:W-:Y:S01]  /*7440*/  I2IP.S8.S32.SAT R100, R17, R16, R100 ;  /* 0x0000001011647239 */ /* 0x000fe20000001464 */
[C---:B------:R-:W-:Y:S01]  /*7450*/  IMAD R24, R70.reuse, R28, RZ ;  /* 0x0000001c46187224 */ /* 0x040fe200078e02ff */
[----:B------:R-:W-:Y:S01]  /*7460*/  SHF.R.S32.HI R74, RZ, 0x18, R74 ;  /* 0x00000018ff4a7819 */ /* 0x000fe2000001144a */
[-C--:B------:R-:W-:Y:S01]  /*7470*/  IMAD R22, R77, R72.reuse, R22 ;  /* 0x000000484d167224 */ /* 0x080fe200078e0216 */
[----:B------:R-:W-:Y:S01]  /*7480*/  SHF.L.U32 R77, R87, 0x8, RZ ;  /* 0x00000008574d7819 */ /* 0x000fe200000006ff */
[----:B------:R-:W-:Y:S02]  /*7490*/  IMAD R25, R70, R29, RZ ;  /* 0x0000001d46197224 */ /* 0x000fe400078e02ff */
        /* <DEDUP_REMOVED lines=33> */
[----:B------:R-:W-:Y:S01]  /*76b0*/  PRMT R76, R93, 0x8880, RZ ;  /* 0x000088805d4c7816 */ /* 0x000fe200000000ff */
[C---:B------:R-:W-:Y:S02]  /*76c0*/  IMAD R34, R70.reuse, R38, RZ ;  /* 0x0000002646227224 */ /* 0x040fe400078e02ff */
[----:B------:R-:W-:Y:S01]  /*76d0*/  IMAD R32, R73, R72, R32 ;  /* 0x0000004849207224 */ /* 0x000fe200078e0220 */
[----:B------:R-:W-:Y:S01]  /*76e0*/  SHF.R.S32.HI R73, RZ, 0x18, R92 ;  /* 0x00000018ff497819 */ /* 0x000fe2000001145c */
[----:B------:R-:W-:Y:S01]  /*76f0*/  IMAD R39, R70, R39, RZ ;  /* 0x0000002746277224 */ /* 0x000fe200078e02ff */
[----:B------:R-:W-:Y:S01]  /*7700*/  I2IP.S8.S32.SAT R103, R35, R30, RZ ;  /* 0x0000001e23677239 */ /* 0x000fe200000014ff */
[-C--:B------:R-:W-:Y:S02]  /*7710*/  IMAD R33, R74, R72.reuse, R33 ;  /* 0x000000484a217224 */ /* 0x080fe400078e0221 */
[----:B------:R-:W-:Y:S01]  /*7720*/  IMAD R34, R75, R72, R34 ;  /* 0x000000484b227224 */ /* 0x000fe200078e0222 */
[----:B------:R-:W-:Y:S01]  /*7730*/  I2IP.S8.S32.SAT R103, R29, R28, R103 ;  /* 0x0000001c1d677239 */ /* 0x000fe20000001467 */
[C---:B------:R-:W-:Y:S01]  /*7740*/  IMAD.U32 R74, R93.reuse, 0x10000, RZ ;  /* 0x000100005d4a7824 */ /* 0x040fe200078e00ff */
[----:B------:R-:W-:Y:S01]  /*7750*/  SHF.L.U32 R75, R93, 0x8, RZ ;  /* 0x000000085d4b7819 */ /* 0x000fe200000006ff */
[----:B------:R-:W-:Y:S01]  /*7760*/  IMAD R39, R73, R72, R39 ;  /* 0x0000004849277224 */ /* 0x000fe200078e0227 */
[----:B------:R-:W-:Y:S01]  /*7770*/  MOV R73, R76 ;  /* 0x0000004c00497202 */ /* 0x000fe20000000f00 */
[C---:B------:R-:W-:Y:S01]  /*7780*/  IMAD R36, R70.reuse, R40, RZ ;  /* 0x0000002846247224 */ /* 0x040fe200078e02ff */
[----:B------:R-:W-:Y:S01]  /*7790*/  SHF.R.S32.HI R74, RZ, 0x18, R74 ;  /* 0x00000018ff4a7819 */ /* 0x000fe2000001144a */
[C---:B------:R-:W-:Y:S01]  /*77a0*/  IMAD R37, R70.reuse, R41, RZ ;  /* 0x0000002946257224 */ /* 0x040fe200078e02ff */
[----:B------:R-:W-:Y:S01]  /*77b0*/  SHF.R.S32.HI R75, RZ, 0x18, R75 ;  /* 0x00000018ff4b7819 */ /* 0x000fe2000001144b */
[----:B------:R-:W-:Y:S01]  /*77c0*/  IMAD R38, R70, R42, RZ ;  /* 0x0000002a46267224 */ /* 0x000fe200078e02ff */
[----:B------:R1:W-:Y:S01]  /*77d0*/  STS.128 [R157+0x4200], R100 ;  /* 0x004200649d007388 */ /* 0x0003e20000000c00 */
[----:B------:R-:W-:Y:S01]  /*77e0*/  IMAD R36, R73, R72, R36 ;  /* 0x0000004849247224 */ /* 0x000fe200078e0224 */
[----:B------:R-:W-:Y:S01]  /*77f0*/  I2IP.S8.S32.SAT R104, R39, R34, RZ ;  /* 0x0000002227687239 */ /* 0x000fe200000014ff */
[-C--:B------:R-:W-:Y:S01]  /*7800*/  IMAD R37, R74, R72.reuse, R37 ;  /* 0x000000484a257224 */ /* 0x080fe200078e0225 */
[----:B------:R-:W-:Y:S01]  /*7810*/  SHF.R.S32.HI R76, RZ, 0x18, R93 ;  /* 0x00000018ff4c7819 */ /* 0x000fe2000001145d */
[----:B------:R-:W-:Y:S01]  /*7820*/  IMAD R43, R70, R43, RZ ;  /* 0x0000002b462b7224 */ /* 0x000fe200078e02ff */
[C---:B------:R-:W-:Y:S01]  /*7830*/  SHF.L.U32 R74, R94.reuse, 0x10, RZ ;  /* 0x000000105e4a7819 */ /* 0x040fe200000006ff */
[----:B------:R-:W-:Y:S01]  /*7840*/  IMAD R38, R75, R72, R38 ;  /* 0x000000484b267224 */ /* 0x000fe200078e0226 */
[----:B------:R-:W-:Y:S01]  /*7850*/  PRMT R73, R94, 0x8880, RZ ;  /* 0x000088805e497816 */ /* 0x000fe200000000ff */
[----:B------:R-:W-:Y:S01]  /*7860*/  IMAD R40, R70, R44, RZ ;  /* 0x0000002c46287224 */ /* 0x000fe200078e02ff */
[----:B------:R-:W-:Y:S01]  /*7870*/  SHF.L.U32 R75, R94, 0x8, RZ ;  /* 0x000000085e4b7819 */ /* 0x000fe200000006ff */
[----:B------:R-:W-:Y:S01]  /*7880*/  IMAD R41, R70, R45, RZ ;  /* 0x0000002d46297224 */ /* 0x000fe200078e02ff */
[----:B------:R-:W-:Y:S01]  /*7890*/  SHF.R.S32.HI R74, RZ, 0x18, R74 ;  /* 0x00000018ff4a7819 */ /* 0x000fe2000001144a */
[----:B------:R-:W-:Y:S01]  /*78a0*/  IMAD R43, R76, R72, R43 ;  /* 0x000000484c2b7224 */ /* 0x000fe200078e022b */
[----:B------:R-:W-:Y:S01]  /*78b0*/  SHF.R.S32.HI R75, RZ, 0x18, R75 ;  /* 0x00000018ff4b7819 */ /* 0x000fe2000001144b */
[C---:B------:R-:W-:Y:S01]  /*78c0*/  IMAD R42, R70.reuse, R46, RZ ;  /* 0x0000002e462a7224 */ /* 0x040fe200078e02ff */
[----:B------:R-:W-:Y:S01]  /*78d0*/  I2IP.S8.S32.SAT R104, R33, R32, R104 ;  /* 0x0000002021687239 */ /* 0x000fe20000001468 */
[----:B------:R-:W-:Y:S01]  /*78e0*/  IMAD R40, R73, R72, R40 ;  /* 0x0000004849287224 */ /* 0x000fe200078e0228 */
[----:B------:R-:W-:Y:S01]  /*78f0*/  SHF.R.S32.HI R76, RZ, 0x18, R94 ;  /* 0x00000018ff4c7819 */ /* 0x000fe2000001145e */
[----:B------:R-:W-:Y:S01]  /*7900*/  IMAD R47, R70, R47, RZ ;  /* 0x0000002f462f7224 */ /* 0x000fe200078e02ff */
[----:B------:R-:W-:Y:S01]  /*7910*/  I2IP.S8.S32.SAT R105, R43, R38, RZ ;  /* 0x000000262b697239 */ /* 0x000fe200000014ff */
[-C--:B------:R-:W-:Y:S01]  /*7920*/  IMAD R41, R74, R72.reuse, R41 ;  /* 0x000000484a297224 */ /* 0x080fe200078e0229 */
[----:B------:R-:W-:Y:S01]  /*7930*/  PRMT R73, R95, 0x8880, RZ ;  /* 0x000088805f497816 */ /* 0x000fe200000000ff */
[-C--:B------:R-:W-:Y:S01]  /*7940*/  IMAD R42, R75, R72.reuse, R42 ;  /* 0x000000484b2a7224 */ /* 0x080fe200078e022a */
[----:B------:R-:W-:Y:S01]  /*7950*/  SHF.L.U32 R74, R95, 0x10, RZ ;  /* 0x000000105f4a7819 */ /* 0x000fe200000006ff */
[----:B------:R-:W-:Y:S01]  /*7960*/  IMAD R47, R76, R72, R47 ;  /* 0x000000484c2f7224 */ /* 0x000fe200078e022f */
[----:B------:R-:W-:Y:S01]  /*7970*/  I2IP.S8.S32.SAT R105, R37, R36, R105 ;  /* 0x0000002425697239 */ /* 0x000fe20000001469 */
[C---:B------:R-:W-:Y:S01]  /*7980*/  IMAD R44, R70.reuse, R48, RZ ;  /* 0x00000030462c7224 */ /* 0x040fe200078e02ff */
[----:B------:R-:W-:Y:S01]  /*7990*/  SHF.R.S32.HI R74, RZ, 0x18, R74 ;  /* 0x00000018ff4a7819 */ /* 0x000fe2000001144a */
[----:B------:R-:W-:Y:S01]  /*79a0*/  IMAD.SHL.U32 R76, R95, 0x100, RZ ;  /* 0x000001005f4c7824 */ /* 0x000fe200078e00ff */
[----:B------:R-:W-:Y:S01]  /*79b0*/  I2IP.S8.S32.SAT R106, R47, R42, RZ ;  /* 0x0000002a2f6a7239 */ /* 0x000fe200000014ff */
[----:B------:R-:W-:Y:S01]  /*79c0*/  IMAD R45, R70, R49, RZ ;  /* 0x00000031462d7224 */ /* 0x000fe200078e02ff */
[----:B------:R-:W-:Y:S01]  /*79d0*/  PRMT R75, R96, 0x8880, RZ ;  /* 0x00008880604b7816 */ /* 0x000fe200000000ff */
[----:B------:R-:W-:Y:S01]  /*79e0*/  IMAD R44, R73, R72, R44 ;  /* 0x00000048492c7224 */ /* 0x000fe200078e022c */
[----:B------:R-:W-:Y:S01]  /*79f0*/  SHF.R.S32.HI R73, RZ, 0x18, R76 ;  /* 0x00000018ff497819 */ /* 0x000fe2000001144c */
[----:B------:R-:W-:Y:S01]  /*7a00*/  IMAD R46, R70, R50, RZ ;  /* 0x00000032462e7224 */ /* 0x000fe200078e02ff */
[----:B------:R-:W-:Y:S01]  /*7a10*/  I2IP.S8.S32.SAT R106, R41, R40, R106 ;  /* 0x00000028296a7239 */ /* 0x000fe2000000146a */
[----:B------:R-:W-:Y:S01]  /*7a20*/  IMAD R45, R74, R72, R45 ;  /* 0x000000484a2d7224 */ /* 0x000fe200078e022d */
[----:B------:R-:W-:Y:S01]  /*7a30*/  SHF.R.S32.HI R74, RZ, 0x18, R95 ;  /* 0x00000018ff4a7819 */ /* 0x000fe2000001145f */
[----:B------:R-:W-:Y:S01]  /*7a40*/  IMAD R51, R70, R51, RZ ;  /* 0x0000003346337224 */ /* 0x000fe200078e02ff */
[----:B------:R-:W-:Y:S01]  /*7a50*/  SHF.L.U32 R76, R96, 0x8, RZ ;  /* 0x00000008604c7819 */ /* 0x000fe200000006ff */
[----:B------:R-:W-:Y:S02]  /*7a60*/  IMAD R48, R70, R52, RZ ;  /* 0x0000003446307224 */ /* 0x000fe400078e02ff */
[-C--:B------:R-:W-:Y:S01]  /*7a70*/  IMAD R46, R73, R72.reuse, R46 ;  /* 0x00000048492e7224 */ /* 0x080fe200078e022e */
[----:B------:R-:W-:Y:S01]  /*7a80*/  SHF.R.S32.HI R73, RZ, 0x18, R77 ;  /* 0x00000018ff497819 */ /* 0x000fe2000001144d */
[-C--:B------:R-:W-:Y:S01]  /*7a90*/  IMAD R51, R74, R72.reuse, R51 ;  /* 0x000000484a337224 */ /* 0x080fe200078e0233 */
[----:B------:R-:W-:Y:S01]  /*7aa0*/  SHF.R.S32.HI R74, RZ, 0x18, R96 ;  /* 0x00000018ff4a7819 */ /* 0x000fe20000011460 */
[----:B------:R-:W-:Y:S01]  /*7ab0*/  IMAD R49, R70, R53, RZ ;  /* 0x0000003546317224 */ /* 0x000fe200078e02ff */
[----:B------:R-:W-:Y:S01]  /*7ac0*/  SHF.L.U32 R77, R98, 0x8, RZ ;  /* 0x00000008624d7819 */ /* 0x000fe200000006ff */
[----:B------:R-:W-:Y:S01]  /*7ad0*/  IMAD R48, R75, R72, R48 ;  /* 0x000000484b307224 */ /* 0x000fe200078e0230 */
[----:B------:R-:W-:Y:S01]  /*7ae0*/  SHF.R.S32.HI R75, RZ, 0x18, R76 ;  /* 0x00000018ff4b7819 */ /* 0x000fe2000001144c */
[C---:B------:R-:W-:Y:S01]  /*7af0*/  IMAD R50, R70.reuse, R54, RZ ;  /* 0x0000003646327224 */ /* 0x040fe200078e02ff */
[----:B------:R-:W-:Y:S01]  /*7b00*/  I2IP.S8.S32.SAT R107, R51, R46, RZ ;  /* 0x0000002e336b7239 */ /* 0x000fe200000014ff */
[C---:B------:R-:W-:Y:S01]  /*7b10*/  IMAD R55, R70.reuse, R55, RZ ;  /* 0x0000003746377224 */ /* 0x040fe200078e02ff */
[----:B------:R-:W-:Y:S01]  /*7b20*/  SHF.L.U32 R76, R97, 0x10, RZ ;  /* 0x00000010614c7819 */ /* 0x000fe200000006ff */
[----:B------:R-:W-:Y:S01]  /*7b30*/  IMAD R49, R73, R72, R49 ;  /* 0x0000004849317224 */ /* 0x000fe200078e0231 */
[----:B------:R-:W-:Y:S01]  /*7b40*/  PRMT R73, R97, 0x8880, RZ ;  /* 0x0000888061497816 */ /* 0x000fe200000000ff */
[----:B------:R-:W-:Y:S01]  /*7b50*/  IMAD R52, R70, R56, RZ ;  /* 0x0000003846347224 */ /* 0x000fe200078e02ff */
[----:B------:R-:W-:Y:S01]  /*7b60*/  I2IP.S8.S32.SAT R107, R45, R44, R107 ;  /* 0x0000002c2d6b7239 */ /* 0x000fe2000000146b */
[-C--:B------:R-:W-:Y:S01]  /*7b70*/  IMAD R50, R75, R72.reuse, R50 ;  /* 0x000000484b327224 */ /* 0x080fe200078e0232 */
[----:B------:R-:W-:Y:S01]  /*7b80*/  PRMT R75, R98, 0x8880, RZ ;  /* 0x00008880624b7816 */ /* 0x000fe200000000ff */
[-C--:B------:R-:W-:Y:S01]  /*7b90*/  IMAD R55, R74, R72.reuse, R55 ;  /* 0x000000484a377224 */ /* 0x080fe200078e0237 */
[----:B------:R-:W-:Y:S01]  /*7ba0*/  SHF.R.S32.HI R74, RZ, 0x18, R76 ;  /* 0x00000018ff4a7819 */ /* 0x000fe2000001144c */
[----:B------:R-:W-:Y:S01]  /*7bb0*/  IMAD R52, R73, R72, R52 ;  /* 0x0000004849347224 */ /* 0x000fe200078e0234 */
[----:B------:R-:W-:Y:S01]  /*7bc0*/  SHF.L.U32 R73, R97, 0x8, RZ ;  /* 0x0000000861497819 */ /* 0x000fe200000006ff */
[C---:B------:R-:W-:Y:S01]  /*7bd0*/  IMAD R53, R70.reuse, R57, RZ ;  /* 0x0000003946357224 */ /* 0x040fe200078e02ff */
[----:B------:R1:W-:Y:S01]  /*7be0*/  STS.128 [R156+0x4200], R104 ;  /* 0x004200689c007388 */ /* 0x0003e20000000c00 */
[----:B------:R-:W-:Y:S01]  /*7bf0*/  IMAD R54, R70, R58, RZ ;  /* 0x0000003a46367224 */ /* 0x000fe200078e02ff */
[----:B------:R-:W-:Y:S01]  /*7c00*/  SHF.R.S32.HI R73, RZ, 0x18, R73 ;  /* 0x00000018ff497819 */ /* 0x000fe20000011449 */
[----:B------:R-:W-:Y:S01]  /*7c10*/  IMAD R53, R74, R72, R53 ;  /* 0x000000484a357224 */ /* 0x000fe200078e0235 */
[----:B------:R-:W-:Y:S01]  /*7c20*/  SHF.L.U32 R76, R98, 0x10, RZ ;  /* 0x00000010624c7819 */ /* 0x000fe200000006ff */
[C---:B------:R-:W-:Y:S01]  /*7c30*/  IMAD R59, R70.reuse, R59, RZ ;  /* 0x0000003b463b7224 */ /* 0x040fe200078e02ff */
[----:B------:R-:W-:Y:S01]  /*7c40*/  SHF.R.S32.HI R74, RZ, 0x18, R97 ;  /* 0x00000018ff4a7819 */ /* 0x000fe20000011461 */
[C---:B------:R-:W-:Y:S01]  /*7c50*/  IMAD R56, R70.reuse, R60, RZ ;  /* 0x0000003c46387224 */ /* 0x040fe200078e02ff */
[----:B------:R-:W-:Y:S01]  /*7c60*/  I2IP.S8.S32.SAT R108, R55, R50, RZ ;  /* 0x00000032376c7239 */ /* 0x000fe200000014ff */
[----:B------:R-:W-:Y:S01]  /*7c70*/  IMAD R54, R73, R72, R54 ;  /* 0x0000004849367224 */ /* 0x000fe200078e0236 */
[----:B------:R-:W-:Y:S01]  /*7c80*/  SHF.R.S32.HI R76, RZ, 0x18, R76 ;  /* 0x00000018ff4c7819 */ /* 0x000fe2000001144c */
[----:B------:R-:W-:Y:S01]  /*7c90*/  IMAD R57, R70, R61, RZ ;  /* 0x0000003d46397224 */ /* 0x000fe200078e02ff */
[----:B------:R-:W-:Y:S01]  /*7ca0*/  I2IP.S8.S32.SAT R108, R49, R48, R108 ;  /* 0x00000030316c7239 */ /* 0x000fe2000000146c */
[----:B------:R-:W-:Y:S01]  /*7cb0*/  IMAD R59, R74, R72, R59 ;  /* 0x000000484a3b7224 */ /* 0x000fe200078e023b */
[----:B------:R-:W-:Y:S01]  /*7cc0*/  SHF.R.S32.HI R77, RZ, 0x18, R77 ;  /* 0x00000018ff4d7819 */ /* 0x000fe2000001144d */
[----:B------:R-:W-:Y:S01]  /*7cd0*/  IMAD R58, R70, R62, RZ ;  /* 0x0000003e463a7224 */ /* 0x000fe200078e02ff */
[----:B------:R-:W-:Y:S01]  /*7ce0*/  SHF.R.S32.HI R73, RZ, 0x18, R98 ;  /* 0x00000018ff497819 */ /* 0x000fe20000011462 */
[----:B------:R-:W-:Y:S01]  /*7cf0*/  IMAD R56, R75, R72, R56 ;  /* 0x000000484b387224 */ /* 0x000fe200078e0238 */
[----:B------:R-:W-:Y:S01]  /*7d00*/  I2IP.S8.S32.SAT R109, R59, R54, RZ ;  /* 0x000000363b6d7239 */ /* 0x000fe200000014ff */
[----:B------:R-:W-:Y:S01]  /*7d10*/  IMAD R57, R76, R72, R57 ;  /* 0x000000484c397224 */ /* 0x000fe200078e0239 */
[C---:B------:R-:W-:Y:S01]  /*7d20*/  PRMT R75, R99.reuse, 0x8880, RZ ;  /* 0x00008880634b7816 */ /* 0x040fe200000000ff */
[----:B------:R-:W-:Y:S01]  /*7d30*/  IMAD.U32 R74, R99, 0x10000, RZ ;  /* 0x00010000634a7824 */ /* 0x000fe200078e00ff */
[----:B------:R-:W-:Y:S01]  /*7d40*/  I2IP.S8.S32.SAT R109, R53, R52, R109 ;  /* 0x00000034356d7239 */ /* 0x000fe2000000146d */
[C---:B------:R-:W-:Y:S01]  /*7d50*/  IMAD R63, R70.reuse, R63, RZ ;  /* 0x0000003f463f7224 */ /* 0x040fe200078e02ff */
[----:B------:R-:W-:Y:S01]  /*7d60*/  SHF.R.S32.HI R76, RZ, 0x18, R99 ;  /* 0x00000018ff4c7819 */ /* 0x000fe20000011463 */
[----:B------:R-:W-:Y:S01]  /*7d70*/  IMAD R58, R77, R72, R58 ;  /* 0x000000484d3a7224 */ /* 0x000fe200078e023a */
[----:B------:R-:W-:Y:S01]  /*7d80*/  SHF.L.U32 R77, R99, 0x8, RZ ;  /* 0x00000008634d7819 */ /* 0x000fe200000006ff */
[C---:B------:R-:W-:Y:S01]  /*7d90*/  IMAD R60, R70.reuse, R64, RZ ;  /* 0x00000040463c7224 */ /* 0x040fe200078e02ff */
[----:B------:R-:W-:Y:S01]  /*7da0*/  SHF.R.S32.HI R74, RZ, 0x18, R74 ;  /* 0x00000018ff4a7819 */ /* 0x000fe2000001144a */
[C---:B------:R-:W-:Y:S01]  /*7db0*/  IMAD R61, R70.reuse, R65, RZ ;  /* 0x00000041463d7224 */ /* 0x040fe200078e02ff */
[----:B------:R-:W-:Y:S01]  /*7dc0*/  SHF.R.S32.HI R77, RZ, 0x18, R77 ;  /* 0x00000018ff4d7819 */ /* 0x000fe2000001144d */
[-C--:B------:R-:W-:Y:S02]  /*7dd0*/  IMAD R63, R73, R72.reuse, R63 ;  /* 0x00000048493f7224 */ /* 0x080fe400078e023f */
[----:B------:R-:W-:Y:S02]  /*7de0*/  IMAD R60, R75, R72, R60 ;  /* 0x000000484b3c7224 */ /* 0x000fe400078e023c */
[----:B------:R-:W-:Y:S01]  /*7df0*/  IMAD R62, R70, R66, RZ ;  /* 0x00000042463e7224 */ /* 0x000fe200078e02ff */
[----:B------:R-:W-:Y:S01]  /*7e00*/  I2IP.S8.S32.SAT R110, R63, R58, RZ ;  /* 0x0000003a3f6e7239 */ /* 0x000fe200000014ff */
[----:B------:R-:W-:Y:S02]  /*7e10*/  IMAD R61, R74, R72, R61 ;  /* 0x000000484a3d7224 */ /* 0x000fe400078e023d */
[----:B------:R-:W-:Y:S01]  /*7e20*/  IMAD R67, R70, R67, RZ ;  /* 0x0000004346437224 */ /* 0x000fe200078e02ff */
[----:B------:R-:W-:Y:S01]  /*7e30*/  I2IP.S8.S32.SAT R110, R57, R56, R110 ;  /* 0x00000038396e7239 */ /* 0x000fe2000000146e */
[-C--:B------:R-:W-:Y:S02]  /*7e40*/  IMAD R62, R77, R72.reuse, R62 ;  /* 0x000000484d3e7224 */ /* 0x080fe400078e023e */
[----:B------:R-:W-:Y:S05]  /*7e50*/  IMAD R67, R76, R72, R67 ;  /* 0x000000484c437224 */ /* 0x000fea00078e0243 */
[----:B------:R-:W-:Y:S04]  /*7e60*/  I2IP.S8.S32.SAT R111, R67, R62, RZ ;  /* 0x0000003e436f7239 */ /* 0x000fe800000014ff */
[----:B------:R-:W-:Y:S05]  /*7e70*/  I2IP.S8.S32.SAT R111, R61, R60, R111 ;  /* 0x0000003c3d6f7239 */ /* 0x000fea000000146f */
[----:B------:R1:W-:Y:S01]  /*7e80*/  STS.128 [R155+0x4200], R108 ;  /* 0x0042006c9b007388 */ /* 0x0003e20000000c00 */
[----:B------:R-:W-:Y:S01]  /*7e90*/  @!PT LDS RZ, [RZ] ;  /* 0x00000000fffff984 */ /* 0x000fe20000000800 */
[----:B------:R-:W-:Y:S01]  /*7ea0*/  @!PT LDS RZ, [RZ] ;  /* 0x00000000fffff984 */ /* 0x000fe20000000800 */
[----:B------:R-:W-:Y:S01]  /*7eb0*/  @!PT LDS RZ, [RZ] ;  /* 0x00000000fffff984 */ /* 0x000fe20000000800 */
[----:B------:R-:W-:Y:S01]  /*7ec0*/  @!PT LDS RZ, [RZ] ;  /* 0x00000000fffff984 */ /* 0x000fe20000000800 */
[----:B------:R2:W-:Y:S07]  /*7ed0*/  MEMBAR.ALL.CTA ;  /* 0x0000000000007992 */ /* 0x0005ee0000008000 */
[----:B--2---:R-:W2:Y:S02]  /*7ee0*/  FENCE.VIEW.ASYNC.S ;  /* 0x00000000000073c6 */ /* 0x004ea40000000000 */
[----:B--2---:R-:W-:Y:S06]  /*7ef0*/  BAR.SYNC.DEFER_BLOCKING 0x1, 0x80 ;  /* 0x0042000000007b1d */ /* 0x004fec0000010000 */
[----:B------:R-:W-:Y:S05]  /*7f00*/  @P0 BRA `(.L_x_126) ;  /* 0x0000000000280947 */ /* 0x000fea0003800000 */
[----:B------:R-:W2:Y:S01]  /*7f10*/  LDCU.64 UR6, c[0x0][0x348] ;  /* 0x00006900ff0677ac */ /* 0x000ea20008000a00 */
[----:B------:R-:W-:Y:S01]  /*7f20*/  UIADD3 UR4, UPT, UPT, UR44, 0x4200, URZ ;  /* 0x000042002c047890 */ /* 0x000fe2000fffe0ff */
[----:B------:R-:W-:Y:S05]  /*7f30*/  UMOV UR51, UR36 ;  /* 0x0000002400337c82 */ /* 0x000fea0008000000 */
[----:B------:R-:W-:Y:S04]  /*7f40*/  MOV R153, UR4 ;  /* 0x0000000400997c02 */ /* 0x000fe80008000f00 */
[----:B------:R-:W-:Y:S01]  /*7f50*/  R2UR UR48, R153 ;  /* 0x00000000993072ca */ /* 0x000fe200000e0000 */
[----:B--2---:R-:W-:Y:S04]  /*7f60*/  UIADD3 UR4, UP0, UPT, UR6, 0x680, URZ ;  /* 0x0000068006047890 */ /* 0x004fe8000ff1e0ff */
[----:B------:R-:W-:Y:S09]  /*7f70*/  UIADD3.X UR5, UPT, UPT, URZ, UR7, URZ, UP0, !UPT ;  /* 0x00000007ff057290 */ /* 0x000ff200087fe4ff */
[----:B------:R2:W-:Y:S01]  /*7f80*/  UTMASTG.3D [UR48], [UR4] ;  /* 0x00000030040073b5 */ /* 0x0005e20008010000 */
[----:B------:R0:W-:Y:S01]  /*7f90*/  UTMACMDFLUSH ;  /* 0x00000000000079b7 */ /* 0x0001e20000000000 */
[----:B--2---:R-:W-:Y:S04]  /*7fa0*/  DEPBAR.LE SB0, 0x1 ;  /* 0x000080400000791a */ /* 0x004fe80000000000 */
.L_x_126:
[----:B------:R-:W-:Y:S05]  /*7fb0*/  BSYNC.RECONVERGENT B0 ;  /* 0x0000000000007941 */ /* 0x000fea0003800200 */
.L_x_125:
[----:B------:R-:W-:Y:S06]  /*7fc0*/  BAR.SYNC.DEFER_BLOCKING 0x1, 0x80 ;  /* 0x0042000000007b1d */ /* 0x000fec0000010000 */
[----:B------:R-:W2:Y:S01]  /*7fd0*/  @P6 SYNCS.PHASECHK.TRANS64.TRYWAIT P0, [R114+URZ+0x100], R115 ;  /* 0x00010073720065a7 */ /* 0x000ea200080011ff */
[----:B------:R-:W-:Y:S01]  /*7fe0*/  BSSY B1, `(.L_x_127) ;  /* 0x0000023000017945 */ /* 0x000fe20003800000 */
[----:B--2---:R-:W-:Y:S03]  /*7ff0*/  @P6 SEL R78, RZ, 0x1, !P0 ;  /* 0x00000001ff4e6807 */ /* 0x004fe60004000000 */
[----:B------:R-:W-:Y:S05]  /*8000*/  @!P6 BRA `(.L_x_128) ;  /* 0x000000000080e947 */ /* 0x000fea0003800000 */
[----:B------:R-:W-:Y:S01]  /*8010*/  ISETP.NE.AND P1, PT, R79, RZ, PT ;  /* 0x000000ff4f00720c */ /* 0x000fe20003f25270 */
[----:B------:R-:W-:Y:S01]  /*8020*/  BSSY B0, `(.L_x_129) ;  /* 0x000000a000007945 */ /* 0x000fe20003800000 */
[----:B------:R-:W-:Y:S11]  /*8030*/  ISETP.NE.AND P0, PT, R78, RZ, PT ;  /* 0x000000ff4e00720c */ /* 0x000ff60003f05270 */
[----:B------:R-:W-:Y:S04]  /*8040*/  @P1 IMAD R113, R148, 0x2000, R113 ;  /* 0x0000200094711824 */ /* 0x000fe800078e0271 */
[--C-:B------:R-:W-:Y:S01]  /*8050*/  @P1 IMAD.IADD R112, R112, 0x1, R113.reuse ;  /* 0x0000000170701824 */ /* 0x100fe200078e0271 */
[----:B------:R-:W-:Y:S01]  /*8060*/  @P1 IADD3 R2, PT, PT, R152, R113, RZ ;  /* 0x0000007198021210 */ /* 0x000fe20007ffe0ff */
[----:B------:R-:W-:Y:S01]  /*8070*/  @P1 IMAD.IADD R0, R151, 0x1, R113 ;  /* 0x0000000197001824 */ /* 0x000fe200078e0271 */
[----:B------:R-:W-:Y:S06]  /*8080*/  @P0 BRA `(.L_x_130) ;  /* 0x00000000000c0947 */ /* 0x000fec0003800000 */
[----:B------:R-:W-:Y:S04]  /*8090*/  SHF.L.U32 R3, R146, 0x1f, RZ ;  /* 0x0000001f92037819 */ /* 0x000fe800000006ff */
[----:B------:R-:W2:Y:S02]  /*80a0*/  SYNCS.PHASECHK.TRANS64.TRYWAIT P0, [R114+URZ+0x100], R3 ;  /* 0x00010003720075a7 */ /* 0x000ea400080011ff */
[----:B--2---:R-:W-:Y:S05]  /*80b0*/  @!P0 BRA `(.L_x_131) ;  /* 0x00000024006c8947 */ /* 0x004fea0003800000 */
.L_x_130:
[----:B------:R-:W-:Y:S05]  /*80c0*/  BSYNC B0 ;  /* 0x0000000000007941 */ /* 0x000fea0003800000 */
.L_x_129:
[----:B------:R-:W-:Y:S01]  /*80d0*/  ISETP.NE.AND P0, PT, R79, RZ, PT ;  /* 0x000000ff4f00720c */ /* 0x000fe20003f05270 */
[----:B--2---:R-:W-:Y:S02]  /*80e0*/  VIADD R114, R114, 0x110 ;  /* 0x0000011072727836 */ /* 0x004fe40000000000 */
[----:B------:R-:W-:Y:S02]  /*80f0*/  IMAD.U32 R3, RZ, RZ, UR46 ;  /* 0x0000002eff037e24 */ /* 0x000fe4000f8e00ff */
[----:B------:R-:W-:Y:S03]  /*8100*/  VIADD R148, R148, 0x1 ;  /* 0x0000000194947836 */ /* 0x000fe60000000000 */
[----:B------:R-:W-:Y:S05]  /*8110*/  PRMT R3, R3, 0x654, R114 ;  /* 0x0000065403037816 */ /* 0x000fea0000000072 */
[----:B------:R2:W3:Y:S04]  /*8120*/  @P0 LDS.128 R80, [R113+0x200] ;  /* 0x0002000071500984 */ /* 0x0004e80000000c00 */
[----:B------:R2:W4:Y:S04]  /*8130*/  @P0 LDS.128 R84, [R2+0x200] ;  /* 0x0002000002540984 */ /* 0x0005280000000c00 */
        /* <DEDUP_REMOVED lines=9> */
[----:B------:R-:W-:Y:S01]  /*81d0*/  SEL R148, R148, RZ, P0 ;  /* 0x000000ff94947207 */ /* 0x000fe20000000000 */
[----:B-----5:R5:W-:Y:S02]  /*81e0*/  SYNCS.ARRIVE.TRANS64.RED.A1T0 RZ, [R3+URZ], RZ ;  /* 0x000000ff03ff79a7 */ /* 0x020be400081004ff */
[----:B-----5:R-:W-:Y:S04]  /*81f0*/  SEL R3, RZ, 0x1, P0 ;  /* 0x00000001ff037807 */ /* 0x020fe80000000000 */
[----:B--234-:R-:W-:Y:S02]  /*8200*/  LOP3.LUT R146, R146, R3, RZ, 0x3c, !PT ;  /* 0x0000000392927212 */ /* 0x01cfe400078e3cff */
.L_x_128:
[----:B------:R-:W-:Y:S05]  /*8210*/  BSYNC B1 ;  /* 0x0000000000017941 */ /* 0x000fea0003800000 */
.L_x_127:
[----:B------:R-:W-:Y:S05]  /*8220*/  VIADD R0, R71, 0x40 ;  /* 0x0000004047007836 */ /* 0x000fea0000000000 */
[----:B------:R-:W-:Y:S04]  /*8230*/  SHF.R.U32.HI R0, RZ, 0x15, R0 ;  /* 0x00000015ff007819 */ /* 0x000fe80000011600 */
[----:B------:R-:W-:Y:S11]  /*8240*/  LOP3.LUT P0, RZ, R0, 0x3, R141, 0x48, !PT ;  /* 0x0000000300ff7812 */ /* 0x000ff6000780488d */
[----:B------:R-:W-:Y:S02]  /*8250*/  @!UPT UIADD3 URZ, UPT, UPT, URZ, URZ, URZ ;  /* 0x000000fffffff290 */ /* 0x000fe4000fffe0ff */
        /* <DEDUP_REMOVED lines=8> */
[----:B------:R-:W5:Y:S01]  /*82e0*/  LDCU.64 UR4, c[0x4][0x10] ;  /* 0x01000200ff0477ac */ /* 0x000f620008000a00 */
[----:B--2---:R-:W-:Y:S01]  /*82f0*/  MOV R5, UR9 ;  /* 0x0000000900057c02 */ /* 0x004fe20008000f00 */
[----:B------:R-:W-:Y:S01]  /*8300*/  IMAD.U32 R4, RZ, RZ, UR8 ;  /* 0x00000008ff047e24 */ /* 0x000fe2000f8e00ff */
[----:B---3--:R-:W-:Y:S01]  /*8310*/  MOV R7, UR7 ;  /* 0x0000000700077c02 */ /* 0x008fe20008000f00 */
[----:B------:R-:W-:Y:S01]  /*8320*/  IMAD.U32 R6, RZ, RZ, UR6 ;  /* 0x00000006ff067e24 */ /* 0x000fe2000f8e00ff */
[----:B-----5:R-:W-:Y:S01]  /*8330*/  MOV R11, UR5 ;  /* 0x00000005000b7c02 */ /* 0x020fe20008000f00 */
[----:B------:R-:W-:Y:S02]  /*8340*/  IMAD.U32 R10, RZ, RZ, UR4 ;  /* 0x00000004ff0a7e24 */ /* 0x000fe4000f8e00ff */
[----:B------:R-:W-:Y:S07]  /*8350*/  LEPC R20, `(.L_x_132) ;  /* 0x000000001014794e */ /* 0x000fee0000000000 */
[----:B-1--4-:R-:W-:Y:S05]  /*8360*/  CALL.ABS.NOINC R2 ;  /* 0x0000000002007343 */ /* 0x012fea0003c00000 */
.L_x_132:
[----:B------:R-:W-:Y:S01]  /*8370*/  ISETP.NE.AND P0, PT, R154, RZ, PT ;  /* 0x000000ff9a00720c */ /* 0x000fe20003f05270 */
[----:B------:R-:W-:Y:S05]  /*8380*/  WARPSYNC.ALL ;  /* 0x0000000000007948 */ /* 0x000fea0003800000 */
[----:B------:R-:W-:Y:S01]  /*8390*/  R2UR UR4, R71 ;  /* 0x00000000470472ca */ /* 0x000fe200000e0000 */
[----:B------:R-:W-:Y:S01]  /*83a0*/  IMAD.U32 R130, R82, 0x10000, RZ ;  /* 0x0001000052827824 */ /* 0x000fe200078e00ff */
[C---:B------:R-:W-:Y:S01]  /*83b0*/  SHF.L.U32 R75, R80.reuse, 0x10, RZ ;  /* 0x00000010504b7819 */ /* 0x040fe200000006ff */
[----:B------:R-:W-:Y:S01]  /*83c0*/  IMAD.U32 R115, R87, 0x10000, RZ ;  /* 0x0001000057737824 */ /* 0x000fe200078e00ff */
[----:B------:R-:W-:Y:S01]  /*83d0*/  PRMT R73, R80, 0x8880, RZ ;  /* 0x0000888050497816 */ /* 0x000fe200000000ff */
[----:B-1----:R-:W-:Y:S01]  /*83e0*/  IMAD.U32 R104, R96, 0x10000, RZ ;  /* 0x0001000060687824 */ /* 0x002fe200078e00ff */
[----:B------:R-:W-:Y:S01]  /*83f0*/  SHF.L.U32 R74, R80, 0x8, RZ ;  /* 0x00000008504a7819 */ /* 0x000fe200000006ff */
[----:B------:R-:W-:Y:S01]  /*8400*/  IMAD.SHL.U32 R123, R84, 0x100, RZ ;  /* 0x00000100547b7824 */ /* 0x000fe200078e00ff */
[----:B------:R-:W-:Y:S01]  /*8410*/  SHF.R.S32.HI R75, RZ, 0x18, R75 ;  /* 0x00000018ff4b7819 */ /* 0x000fe2000001144b */
[----:B------:R-:W-:Y:S01]  /*8420*/  IMAD.SHL.U32 R108, R93, 0x100, RZ ;  /* 0x000001005d6c7824 */ /* 0x000fe200078e00ff */
[----:B------:R-:W-:Y:S01]  /*8430*/  SHF.R.S32.HI R74, RZ, 0x18, R74 ;  /* 0x00000018ff4a7819 */ /* 0x000fe2000001144a */
[----:B------:R-:W-:Y:S01]  /*8440*/  BSSY.RECONVERGENT B0, `(.L_x_133) ;  /* 0x0000122000007945 */ /* 0x000fe20003800200 */
[----:B------:R-:W-:Y:S01]  /*8450*/  SHF.R.S32.HI R76, RZ, 0x18, R80 ;  /* 0x00000018ff4c7819 */ /* 0x000fe20000011450 */
[----:B------:R-:W1:Y:S01]  /*8460*/  LDTM.x64 R4, tmem[UR4+0x40] ;  /* 0x00004004000479ee */ /* 0x000e620008340000 */
[----:B------:R-:W-:Y:S01]  /*8470*/  NOP ;  /* 0x0000000000007918 */ /* 0x000fe20000000000 */
[----:B------:R-:W-:Y:S02]  /*8480*/  IADD3 R144, PT, PT, R144, 0x170, RZ ;  /* 0x0000017090907810 */ /* 0x000fe40007ffe0ff */
[C---:B------:R-:W-:Y:S02]  /*8490*/  PRMT R134, R81.reuse, 0x8880, RZ ;  /* 0x0000888051867816 */ /* 0x040fe400000000ff */
[----:B------:R-:W-:Y:S02]  /*84a0*/  LOP3.LUT R144, R144, 0xfefffff8, RZ, 0xc0, !PT ;  /* 0xfefffff890907812 */ /* 0x000fe400078ec0ff */
[----:B------:R-:W-:Y:S02]  /*84b0*/  SHF.L.U32 R133, R81, 0x10, RZ ;  /* 0x0000001051857819 */ /* 0x000fe400000006ff */
[----:B-1----:R1:W-:Y:S01]  /*84c0*/  SYNCS.ARRIVE.TRANS64.RED.A1T0 RZ, [R144+URZ], RZ ;  /* 0x000000ff90ff79a7 */ /* 0x0023e200081004ff */
[----:B------:R-:W-:Y:S02]  /*84d0*/  PRMT R131, R82, 0x8880, RZ ;  /* 0x0000888052837816 */ /* 0x000fe400000000ff */
[----:B------:R-:W-:Y:S02]  /*84e0*/  SHF.R.S32.HI R77, RZ, 0x18, R81 ;  /* 0x00000018ff4d7819 */ /* 0x000fe40000011451 */
[C---:B------:R-:W-:Y:S02]  /*84f0*/  PRMT R128, R83.reuse, 0x8880, RZ ;  /* 0x0000888053807816 */ /* 0x040fe400000000ff */
[----:B------:R-:W-:Y:S02]  /*8500*/  SHF.R.S32.HI R78, RZ, 0x18, R82 ;  /* 0x00000018ff4e7819 */ /* 0x000fe40000011452 */
[----:B------:R-:W-:Y:S02]  /*8510*/  SHF.L.U32 R127, R83, 0x10, RZ ;  /* 0x00000010537f7819 */ /* 0x000fe400000006ff */
[----:B------:R-:W-:Y:S02]  /*8520*/  PRMT R125, R84, 0x8880, RZ ;  /* 0x00008880547d7816 */ /* 0x000fe400000000ff */
[----:B------:R-:W-:Y:S01]  /*8530*/  SHF.R.S32.HI R79, RZ, 0x18, R83 ;  /* 0x00000018ff4f7819 */ /* 0x000fe20000011453 */
[C---:B------:R-:W-:Y:S01]  /*8540*/  IMAD R0, R70.reuse, R4, RZ ;  /* 0x0000000446007224 */ /* 0x040fe200078e02ff */
[----:B------:R-:W-:Y:S01]  /*8550*/  SHF.R.S32.HI R4, RZ, 0x18, R133 ;  /* 0x00000018ff047819 */ /* 0x000fe20000011485 */
[----:B------:R-:W-:Y:S01]  /*8560*/  IMAD R2, R70, R5, RZ ;  /* 0x0000000546027224 */ /* 0x000fe200078e02ff */
[----:B------:R-:W-:Y:S01]  /*8570*/  SHF.L.U32 R124, R84, 0x10, RZ ;  /* 0x00000010547c7819 */ /* 0x000fe200000006ff */
[C---:B------:R-:W-:Y:S01]  /*8580*/  IMAD R3, R70.reuse, R6, RZ ;  /* 0x0000000646037224 */ /* 0x040fe200078e02ff */
[----:B------:R-:W-:Y:S01]  /*8590*/  PRMT R122, R85, 0x8880, RZ ;  /* 0x00008880557a7816 */ /* 0x000fe200000000ff */
[-C--:B------:R-:W-:Y:S01]  /*85a0*/  IMAD R0, R73, R72.reuse, R0 ;  /* 0x0000004849007224 */ /* 0x080fe200078e0200 */
[----:B------:R-:W-:Y:S01]  /*85b0*/  SHF.L.U32 R121, R85, 0x10, RZ ;  /* 0x0000001055797819 */ /* 0x000fe200000006ff */
[----:B------:R-:W-:Y:S01]  /*85c0*/  IMAD R7, R70, R7, RZ ;  /* 0x0000000746077224 */ /* 0x000fe200078e02ff */
[C---:B------:R-:W-:Y:S01]  /*85d0*/  PRMT R119, R86.reuse, 0x8880, RZ ;  /* 0x0000888056777816 */ /* 0x040fe200000000ff */
[-C--:B------:R-:W-:Y:S01]  /*85e0*/  IMAD R2, R75, R72.reuse, R2 ;  /* 0x000000484b027224 */ /* 0x080fe200078e0202 */
[----:B------:R-:W-:Y:S01]  /*85f0*/  SHF.L.U32 R118, R86, 0x10, RZ ;  /* 0x0000001056767819 */ /* 0x000fe200000006ff */
[-C--:B------:R-:W-:Y:S01]  /*8600*/  IMAD R3, R74, R72.reuse, R3 ;  /* 0x000000484a037224 */ /* 0x080fe200078e0203 */
[----:B------:R-:W-:Y:S01]  /*8610*/  PRMT R116, R87, 0x8880, RZ ;  /* 0x0000888057747816 */ /* 0x000fe200000000ff */
[----:B------:R-:W-:Y:S01]  /*8620*/  IMAD R7, R76, R72, R7 ;  /* 0x000000484c077224 */ /* 0x000fe200078e0207 */
[----:B------:R-:W-:Y:S01]  /*8630*/  PRMT R113, R92, 0x8880, RZ ;  /* 0x000088805c717816 */ /* 0x000fe200000000ff */
[----:B------:R-:W-:Y:S01]  /*8640*/  IMAD R8, R70, R8, RZ ;  /* 0x0000000846087224 */ /* 0x000fe200078e02ff */
[----:B------:R-:W-:Y:S01]  /*8650*/  SHF.L.U32 R112, R92, 0x10, RZ ;  /* 0x000000105c707819 */ /* 0x000fe200000006ff */
[C---:B------:R-:W-:Y:S01]  /*8660*/  IMAD R9, R70.reuse, R9, RZ ;  /* 0x0000000946097224 */ /* 0x040fe200078e02ff */
[----:B------:R-:W-:Y:S01]  /*8670*/  I2IP.S8.S32.SAT R159, R7, R3, RZ ;  /* 0x00000003079f7239 */ /* 0x000fe200000014ff */
[C---:B------:R-:W-:Y:S01]  /*8680*/  IMAD R10, R70.reuse, R10, RZ ;  /* 0x0000000a460a7224 */ /* 0x040fe200078e02ff */
[----:B------:R-:W-:Y:S01]  /*8690*/  MOV R3, R134 ;  /* 0x0000008600037202 */ /* 0x000fe20000000f00 */
[C---:B------:R-:W-:Y:S01]  /*86a0*/  IMAD R7, R70.reuse, R20, RZ ;  /* 0x0000001446077224 */ /* 0x040fe200078e02ff */
[----:B------:R-:W-:Y:S01]  /*86b0*/  PRMT R110, R93, 0x8880, RZ ;  /* 0x000088805d6e7816 */ /* 0x000fe200000000ff */
[----:B------:R-:W-:Y:S01]  /*86c0*/  IMAD R11, R70, R11, RZ ;  /* 0x0000000b460b7224 */ /* 0x000fe200078e02ff */
[----:B------:R-:W-:Y:S01]  /*86d0*/  SHF.R.S32.HI R89, RZ, 0x18, R92 ;  /* 0x00000018ff597819 */ /* 0x000fe2000001145c */
[-C--:B------:R-:W-:Y:S01]  /*86e0*/  IMAD R8, R3, R72.reuse, R8 ;  /* 0x0000004803087224 */ /* 0x080fe200078e0208 */
[----:B------:R-:W-:Y:S01]  /*86f0*/  MOV R3, R131 ;  /* 0x0000008300037202 */ /* 0x000fe20000000f00 */
[----:B------:R-:W-:Y:S01]  /*8700*/  IMAD R9, R4, R72, R9 ;  /* 0x0000004804097224 */ /* 0x000fe200078e0209 */
[----:B------:R-:W-:Y:S01]  /*8710*/  SHF.R.S32.HI R4, RZ, 0x18, R130 ;  /* 0x00000018ff047819 */ /* 0x000fe20000011482 */
[C---:B------:R-:W-:Y:S01]  /*8720*/  IMAD R20, R70.reuse, R25, RZ ;  /* 0x0000001946147224 */ /* 0x040fe200078e02ff */
[----:B------:R-:W-:Y:S01]  /*8730*/  SHF.L.U32 R109, R93, 0x10, RZ ;  /* 0x000000105d6d7819 */ /* 0x000fe200000006ff */
[----:B------:R-:W-:Y:S01]  /*8740*/  IMAD R25, R70, R30, RZ ;  /* 0x0000001e46197224 */ /* 0x000fe200078e02ff */
[----:B------:R-:W-:Y:S01]  /*8750*/  PRMT R107, R94, 0x8880, RZ ;  /* 0x000088805e6b7816 */ /* 0x000fe200000000ff */
[C---:B------:R-:W-:Y:S01]  /*8760*/  IMAD R12, R70.reuse, R12, RZ ;  /* 0x0000000c460c7224 */ /* 0x040fe200078e02ff */
[----:B------:R-:W-:Y:S01]  /*8770*/  SHF.R.S32.HI R91, RZ, 0x18, R93 ;  /* 0x00000018ff5b7819 */ /* 0x000fe2000001145d */
[----:B------:R-:W-:Y:S01]  /*8780*/  IMAD R6, R70, R19, RZ ;  /* 0x0000001346067224 */ /* 0x000fe200078e02ff */
[----:B------:R-:W-:Y:S01]  /*8790*/  SHF.L.U32 R105, R94, 0x10, RZ ;  /* 0x000000105e697819 */ /* 0x000fe200000006ff */
[C---:B------:R-:W-:Y:S01]  /*87a0*/  IMAD R30, R70.reuse, R35, RZ ;  /* 0x00000023461e7224 */ /* 0x040fe200078e02ff */
[C---:B------:R-:W-:Y:S01]  /*87b0*/  PRMT R101, R95.reuse, 0x8880, RZ ;  /* 0x000088805f657816 */ /* 0x040fe200000000ff */
[C---:B------:R-:W-:Y:S01]  /*87c0*/  IMAD R19, R70.reuse, R24, RZ ;  /* 0x0000001846137224 */ /* 0x040fe200078e02ff */
[----:B------:R-:W-:Y:S01]  /*87d0*/  SHF.R.S32.HI R93, RZ, 0x18, R94 ;  /* 0x00000018ff5d7819 */ /* 0x000fe2000001145e */
[C---:B------:R-:W-:Y:S01]  /*87e0*/  IMAD R35, R70.reuse, R40, RZ ;  /* 0x0000002846237224 */ /* 0x040fe200078e02ff */
[----:B------:R-:W-:Y:S01]  /*87f0*/  SHF.L.U32 R100, R95, 0x10, RZ ;  /* 0x000000105f647819 */ /* 0x000fe200000006ff */
[----:B------:R-:W-:Y:S01]  /*8800*/  IMAD R13, R70, R13, RZ ;  /* 0x0000000d460d7224 */ /* 0x000fe200078e02ff */
[----:B------:R-:W-:Y:S01]  /*8810*/  PRMT R106, R96, 0x8880, RZ ;  /* 0x00008880606a7816 */ /* 0x000fe200000000ff */
[C---:B------:R-:W-:Y:S01]  /*8820*/  IMAD R24, R70.reuse, R29, RZ ;  /* 0x0000001d46187224 */ /* 0x040fe200078e02ff */
[----:B------:R-:W-:Y:S01]  /*8830*/  SHF.R.S32.HI R73, RZ, 0x18, R96 ;  /* 0x00000018ff497819 */ /* 0x000fe20000011460 */
[C---:B------:R-:W-:Y:S01]  /*8840*/  IMAD R40, R70.reuse, R45, RZ ;  /* 0x0000002d46287224 */ /* 0x040fe200078e02ff */
[----:B------:R-:W-:Y:S01]  /*8850*/  SHF.L.U32 R90, R97, 0x10, RZ ;  /* 0x00000010615a7819 */ /* 0x000fe200000006ff */
[C---:B------:R-:W-:Y:S01]  /*8860*/  IMAD R29, R70.reuse, R34, RZ ;  /* 0x00000022461d7224 */ /* 0x040fe200078e02ff */
[----:B------:R-:W-:Y:S01]  /*8870*/  SHF.R.S32.HI R75, RZ, 0x18, R97 ;  /* 0x00000018ff4b7819 */ /* 0x000fe20000011461 */
[C---:B------:R-:W-:Y:S01]  /*8880*/  IMAD R45, R70.reuse, R50, RZ ;  /* 0x00000032462d7224 */ /* 0x040fe200078e02ff */
[C---:B------:R-:W-:Y:S01]  /*8890*/  PRMT R80, R99.reuse, 0x8880, RZ ;  /* 0x0000888063507816 */ /* 0x040fe200000000ff */
[C---:B------:R-:W-:Y:S01]  /*88a0*/  IMAD R14, R70.reuse, R14, RZ ;  /* 0x0000000e460e7224 */ /* 0x040fe200078e02ff */
[----:B------:R-:W-:Y:S01]  /*88b0*/  SHF.L.U32 R76, R99, 0x10, RZ ;  /* 0x00000010634c7819 */ /* 0x000fe200000006ff */
[C---:B------:R-:W-:Y:S01]  /*88c0*/  IMAD R34, R70.reuse, R39, RZ ;  /* 0x0000002746227224 */ /* 0x040fe200078e02ff */
[----:B------:R-:W-:Y:S01]  /*88d0*/  SHF.L.U32 R132, R81, 0x8, RZ ;  /* 0x0000000851847819 */ /* 0x000fe200000006ff */
[C---:B------:R-:W-:Y:S01]  /*88e0*/  IMAD R50, R70.reuse, R55, RZ ;  /* 0x0000003746327224 */ /* 0x040fe200078e02ff */
[----:B------:R-:W-:Y:S01]  /*88f0*/  SHF.R.S32.HI R81, RZ, 0x18, R84 ;  /* 0x00000018ff517819 */ /* 0x000fe20000011454 */
[C---:B------:R-:W-:Y:S01]  /*8900*/  IMAD R39, R70.reuse, R44, RZ ;  /* 0x0000002c46277224 */ /* 0x040fe200078e02ff */
[----:B------:R-:W-:Y:S01]  /*8910*/  SHF.R.S32.HI R5, RZ, 0x18, R132 ;  /* 0x00000018ff057819 */ /* 0x000fe20000011484 */
[----:B------:R-:W-:Y:S01]  /*8920*/  IMAD R55, R70, R60, RZ ;  /* 0x0000003c46377224 */ /* 0x000fe200078e02ff */
[----:B------:R-:W-:Y:S01]  /*8930*/  SHF.L.U32 R84, R98, 0x10, RZ ;  /* 0x0000001062547819 */ /* 0x000fe200000006ff */
[----:B------:R-:W-:Y:S01]  /*8940*/  IMAD R15, R70, R15, RZ ;  /* 0x0000000f460f7224 */ /* 0x000fe200078e02ff */
[----:B------:R-:W-:Y:S01]  /*8950*/  SHF.L.U32 R129, R82, 0x8, RZ ;  /* 0x0000000852817819 */ /* 0x000fe200000006ff */
[-C--:B------:R-:W-:Y:S01]  /*8960*/  IMAD R10, R5, R72.reuse, R10 ;  /* 0x00000048050a7224 */ /* 0x080fe200078e020a */
[----:B------:R-:W-:Y:S01]  /*8970*/  SHF.L.U32 R126, R83, 0x8, RZ ;  /* 0x00000008537e7819 */ /* 0x000fe200000006ff */
[-C--:B------:R-:W-:Y:S01]  /*8980*/  IMAD R11, R77, R72.reuse, R11 ;  /* 0x000000484d0b7224 */ /* 0x080fe200078e020b */
[----:B------:R-:W-:Y:S01]  /*8990*/  SHF.R.S32.HI R5, RZ, 0x18, R129 ;  /* 0x00000018ff057819 */ /* 0x000fe20000011481 */
[-C--:B------:R-:W-:Y:S01]  /*89a0*/  IMAD R12, R3, R72.reuse, R12 ;  /* 0x00000048030c7224 */ /* 0x080fe200078e020c */
[----:B------:R-:W-:Y:S01]  /*89b0*/  SHF.R.S32.HI R83, RZ, 0x18, R85 ;  /* 0x00000018ff537819 */ /* 0x000fe20000011455 */
[----:B------:R-:W-:Y:S01]  /*89c0*/  IMAD R13, R4, R72, R13 ;  /* 0x00000048040d7224 */ /* 0x000fe200078e020d */
[----:B------:R-:W-:Y:S01]  /*89d0*/  SHF.L.U32 R120, R85, 0x8, RZ ;  /* 0x0000000855787819 */ /* 0x000fe200000006ff */
[C---:B------:R-:W-:Y:S01]  /*89e0*/  IMAD R44, R70.reuse, R49, RZ ;  /* 0x00000031462c7224 */ /* 0x040fe200078e02ff */
[----:B------:R-:W-:Y:S01]  /*89f0*/  SHF.R.S32.HI R85, RZ, 0x18, R86 ;  /* 0x00000018ff557819 */ /* 0x000fe20000011456 */
[C---:B------:R-:W-:Y:S01]  /*8a00*/  IMAD R60, R70.reuse, R65, RZ ;  /* 0x00000041463c7224 */ /* 0x040fe200078e02ff */
[----:B------:R-:W-:Y:S01]  /*8a10*/  I2IP.S8.S32.SAT R65, R11, R10, RZ ;  /* 0x0000000a0b417239 */ /* 0x000fe200000014ff */
[C---:B------:R-:W-:Y:S01]  /*8a20*/  IMAD R49, R70.reuse, R54, RZ ;  /* 0x0000003646317224 */ /* 0x040fe200078e02ff */
[----:B------:R-:W-:Y:S01]  /*8a30*/  SHF.R.S32.HI R11, RZ, 0x18, R127 ;  /* 0x00000018ff0b7819 */ /* 0x000fe2000001147f */
[----:B------:R-:W-:Y:S01]  /*8a40*/  IMAD R14, R5, R72, R14 ;  /* 0x00000048050e7224 */ /* 0x000fe200078e020e */
[----:B------:R-:W-:Y:S01]  /*8a50*/  I2IP.S8.S32.SAT R65, R9, R8, R65 ;  /* 0x0000000809417239 */ /* 0x000fe20000001441 */
[C---:B------:R-:W-:Y:S01]  /*8a60*/  IMAD R3, R70.reuse, R16, RZ ;  /* 0x0000001046037224 */ /* 0x040fe200078e02ff */
[----:B------:R-:W-:Y:S01]  /*8a70*/  SHF.R.S32.HI R9, RZ, 0x18, R124 ;  /* 0x00000018ff097819 */ /* 0x000fe2000001147c */
[----:B------:R-:W-:Y:S01]  /*8a80*/  IMAD R54, R70, R59, RZ ;  /* 0x0000003b46367224 */ /* 0x000fe200078e02ff */
[----:B------:R-:W-:Y:S01]  /*8a90*/  SHF.R.S32.HI R8, RZ, 0x18, R123 ;  /* 0x00000018ff087819 */ /* 0x000fe2000001147b */
[----:B------:R-:W-:Y:S01]  /*8aa0*/  IMAD.MOV.U32 R10, RZ, RZ, R128 ;  /* 0x000000ffff0a7224 */ /* 0x000fe200078e0080 */
[----:B------:R-:W-:Y:S01]  /*8ab0*/  SHF.L.U32 R117, R86, 0x8, RZ ;  /* 0x0000000856757819 */ /* 0x000fe200000006ff */
[----:B------:R-:W-:Y:S01]  /*8ac0*/  IMAD R59, R70, R64, RZ ;  /* 0x00000040463b7224 */ /* 0x000fe200078e02ff */
[----:B------:R-:W-:Y:S01]  /*8ad0*/  I2IP.S8.S32.SAT R64, R2, R0, R159 ;  /* 0x0000000002407239 */ /* 0x000fe2000000149f */
[----:B------:R-:W-:Y:S01]  /*8ae0*/  IMAD R15, R78, R72, R15 ;  /* 0x000000484e0f7224 */ /* 0x000fe200078e020f */
[----:B------:R-:W-:Y:S01]  /*8af0*/  MOV R2, R125 ;  /* 0x0000007d00027202 */ /* 0x000fe20000000f00 */
[C---:B------:R-:W-:Y:S01]  /*8b00*/  IMAD R4, R70.reuse, R17, RZ ;  /* 0x0000001146047224 */ /* 0x040fe200078e02ff */
        /* <DEDUP_REMOVED lines=8> */
[----:B------:R-:W-:Y:S01]  /*8b90*/  MOV R0, R122 ;  /* 0x0000007a00007202 */ /* 0x000fe20000000f00 */
[----:B------:R-:W-:Y:S01]  /*8ba0*/  IMAD R16, R70, R21, RZ ;  /* 0x0000001546107224 */ /* 0x000fe200078e02ff */
[----:B------:R-:W-:Y:S01]  /*8bb0*/  SHF.R.S32.HI R87, RZ, 0x18, R87 ;  /* 0x00000018ff577819 */ /* 0x000fe20000011457 */
[----:B------:R-:W-:Y:S01]  /*8bc0*/  IMAD R6, R79, R72, R6 ;  /* 0x000000484f067224 */ /* 0x000fe200078e0206 */
[----:B------:R-:W-:Y:S01]  /*8bd0*/  SHF.L.U32 R111, R92, 0x8, RZ ;  /* 0x000000085c6f7819 */ /* 0x000fe200000006ff */
[----:B------:R-:W-:Y:S01]  /*8be0*/  IMAD R17, R70, R22, RZ ;  /* 0x0000001646117224 */ /* 0x000fe200078e02ff */
[----:B------:R-:W-:Y:S01]  /*8bf0*/  PRMT R92, R97, 0x8880, RZ ;  /* 0x00008880615c7816 */ /* 0x000fe200000000ff */
[-C--:B------:R-:W-:Y:S01]  /*8c00*/  IMAD R7, R2, R72.reuse, R7 ;  /* 0x0000004802077224 */ /* 0x080fe200078e0207 */
[----:B------:R-:W-:Y:S01]  /*8c10*/  I2IP.S8.S32.SAT R5, R6, R5, RZ ;  /* 0x0000000506057239 */ /* 0x000fe200000014ff */
[----:B------:R-:W-:Y:S01]  /*8c20*/  IMAD R18, R70, R23, RZ ;  /* 0x0000001746127224 */ /* 0x000fe200078e02ff */
[----:B------:R-:W-:Y:S01]  /*8c30*/  SHF.R.S32.HI R2, RZ, 0x18, R120 ;  /* 0x00000018ff027819 */ /* 0x000fe20000011478 */
[-C--:B------:R-:W-:Y:S01]  /*8c40*/  IMAD R16, R9, R72.reuse, R16 ;  /* 0x0000004809107224 */ /* 0x080fe200078e0210 */
[----:B------:R-:W-:Y:S01]  /*8c50*/  SHF.R.S32.HI R9, RZ, 0x18, R121 ;  /* 0x00000018ff097819 */ /* 0x000fe20000011479 */
[----:B------:R-:W-:Y:S01]  /*8c60*/  IMAD R17, R8, R72, R17 ;  /* 0x0000004808117224 */ /* 0x000fe200078e0211 */
[----:B------:R-:W-:Y:S01]  /*8c70*/  SHF.L.U32 R102, R94, 0x8, RZ ;  /* 0x000000085e667819 */ /* 0x000fe200000006ff */
[C---:B------:R-:W-:Y:S01]  /*8c80*/  IMAD R22, R70.reuse, R27, RZ ;  /* 0x0000001b46167224 */ /* 0x040fe200078e02ff */
[----:B------:R-:W-:Y:S01]  /*8c90*/  SHF.L.U32 R94, R95, 0x8, RZ ;  /* 0x000000085f5e7819 */ /* 0x000fe200000006ff */
[----:B------:R-:W-:Y:S01]  /*8ca0*/  IMAD R27, R70, R32, RZ ;  /* 0x00000020461b7224 */ /* 0x000fe200078e02ff */
[----:B------:R-:W-:Y:S01]  /*8cb0*/  SHF.R.S32.HI R95, RZ, 0x18, R95 ;  /* 0x00000018ff5f7819 */ /* 0x000fe2000001145f */
[----:B------:R-:W-:Y:S01]  /*8cc0*/  IMAD R18, R81, R72, R18 ;  /* 0x0000004851127224 */ /* 0x000fe200078e0212 */
[----:B------:R-:W-:Y:S01]  /*8cd0*/  SHF.L.U32 R103, R96, 0x8, RZ ;  /* 0x0000000860677819 */ /* 0x000fe200000006ff */
[C---:B------:R-:W-:Y:S01]  /*8ce0*/  IMAD R32, R70.reuse, R37, RZ ;  /* 0x0000002546207224 */ /* 0x040fe200078e02ff */
[----:B------:R-:W-:Y:S01]  /*8cf0*/  SHF.L.U32 R88, R97, 0x8, RZ ;  /* 0x0000000861587819 */ /* 0x000fe200000006ff */
[----:B------:R-:W-:Y:S01]  /*8d00*/  IMAD R21, R70, R26, RZ ;  /* 0x0000001a46157224 */ /* 0x000fe200078e02ff */
[----:B------:R-:W-:Y:S01]  /*8d10*/  I2IP.S8.S32.SAT R17, R18, R17, RZ ;  /* 0x0000001112117239 */ /* 0x000fe200000014ff */
[----:B------:R-:W-:Y:S01]  /*8d20*/  IMAD R37, R70, R42, RZ ;  /* 0x0000002a46257224 */ /* 0x000fe200078e02ff */
[----:B------:R-:W-:Y:S01]  /*8d30*/  SHF.R.S32.HI R97, RZ, 0x18, R98 ;  /* 0x00000018ff617819 */ /* 0x000fe20000011462 */
[----:B------:R-:W-:Y:S01]  /*8d40*/  IMAD R19, R0, R72, R19 ;  /* 0x0000004800137224 */ /* 0x000fe200078e0213 */
[----:B------:R-:W-:Y:S01]  /*8d50*/  I2IP.S8.S32.SAT R16, R16, R7, R17 ;  /* 0x0000000710107239 */ /* 0x000fe20000001411 */
[C---:B------:R-:W-:Y:S01]  /*8d60*/  IMAD R42, R70.reuse, R47, RZ ;  /* 0x0000002f462a7224 */ /* 0x040fe200078e02ff */
[----:B------:R-:W-:Y:S01]  /*8d70*/  MOV R0, R119 ;  /* 0x0000007700007202 */ /* 0x000fe20000000f00 */
[C---:B------:R-:W-:Y:S01]  /*8d80*/  IMAD R47, R70.reuse, R52, RZ ;  /* 0x00000034462f7224 */ /* 0x040fe200078e02ff */
[----:B------:R-:W-:Y:S01]  /*8d90*/  SHF.L.U32 R74, R99, 0x8, RZ ;  /* 0x00000008634a7819 */ /* 0x000fe200000006ff */
[----:B------:R-:W-:Y:S01]  /*8da0*/  IMAD R20, R9, R72, R20 ;  /* 0x0000004809147224 */ /* 0x000fe200078e0214 */
[----:B------:R-:W-:Y:S01]  /*8db0*/  SHF.R.S32.HI R99, RZ, 0x18, R99 ;  /* 0x00000018ff637819 */ /* 0x000fe20000011463 */
[----:B------:R-:W-:Y:S01]  /*8dc0*/  IMAD R52, R70, R57, RZ ;  /* 0x0000003946347224 */ /* 0x000fe200078e02ff */
[----:B------:R-:W-:Y:S01]  /*8dd0*/  IADD3 R68, PT, PT, R68, 0x1, RZ ;  /* 0x0000000144447810 */ /* 0x000fe20007ffe0ff */
[C---:B------:R-:W-:Y:S02]  /*8de0*/  IMAD R23, R70.reuse, R28, RZ ;  /* 0x0000001c46177224 */ /* 0x040fe400078e02ff */
[----:B------:R-:W-:Y:S02]  /*8df0*/  IMAD R57, R70, R62, RZ ;  /* 0x0000003e46397224 */ /* 0x000fe400078e02ff */
[----:B------:R-:W-:Y:S01]  /*8e00*/  IMAD R21, R2, R72, R21 ;  /* 0x0000004802157224 */ /* 0x000fe200078e0215 */
[----:B------:R-:W-:Y:S01]  /*8e10*/  MOV R2, R116 ;  /* 0x0000007400027202 */ /* 0x000fe20000000f00 */
[----:B------:R-:W-:Y:S01]  /*8e20*/  IMAD R62, R70, R67, RZ ;  /* 0x00000043463e7224 */ /* 0x000fe200078e02ff */
[----:B------:R-:W-:Y:S01]  /*8e30*/  I2IP.S8.S32.SAT R67, R4, R3, R5 ;  /* 0x0000000304437239 */ /* 0x000fe20000001405 */
[-C--:B------:R-:W-:Y:S01]  /*8e40*/  IMAD R22, R83, R72.reuse, R22 ;  /* 0x0000004853167224 */ /* 0x080fe200078e0216 */
[----:B------:R-:W-:Y:S01]  /*8e50*/  SHF.R.S32.HI R3, RZ, 0x18, R118 ;  /* 0x00000018ff037819 */ /* 0x000fe20000011476 */
[-C--:B------:R-:W-:Y:S01]  /*8e60*/  IMAD R23, R0, R72.reuse, R23 ;  /* 0x0000004800177224 */ /* 0x080fe200078e0217 */
[----:B------:R-:W-:Y:S01]  /*8e70*/  SHF.R.S32.HI R0, RZ, 0x18, R117 ;  /* 0x00000018ff007819 */ /* 0x000fe20000011475 */
[----:B------:R-:W-:Y:S01]  /*8e80*/  IMAD R26, R70, R31, RZ ;  /* 0x0000001f461a7224 */ /* 0x000fe200078e02ff */
[----:B------:R-:W-:Y:S01]  /*8e90*/  I2IP.S8.S32.SAT R17, R22, R21, RZ ;  /* 0x0000001516117239 */ /* 0x000fe200000014ff */
[-C--:B------:R-:W-:Y:S01]  /*8ea0*/  IMAD R24, R3, R72.reuse, R24 ;  /* 0x0000004803187224 */ /* 0x080fe200078e0218 */
[----:B------:R-:W-:Y:S01]  /*8eb0*/  SHF.R.S32.HI R3, RZ, 0x18, R115 ;  /* 0x00000018ff037819 */ /* 0x000fe20000011473 */
[-C--:B------:R-:W-:Y:S01]  /*8ec0*/  IMAD R25, R0, R72.reuse, R25 ;  /* 0x0000004800197224 */ /* 0x080fe200078e0219 */
[----:B------:R-:W-:Y:S01]  /*8ed0*/  I2IP.S8.S32.SAT R17, R20, R19, R17 ;  /* 0x0000001314117239 */ /* 0x000fe20000001411 */
[----:B------:R-:W-:Y:S01]  /*8ee0*/  IMAD R28, R70, R33, RZ ;  /* 0x00000021461c7224 */ /* 0x000fe200078e02ff */
[----:B------:R-:W-:Y:S01]  /*8ef0*/  SHF.R.S32.HI R4, RZ, 0x18, R114 ;  /* 0x00000018ff047819 */ /* 0x000fe20000011472 */
[-C--:B------:R-:W-:Y:S02]  /*8f00*/  IMAD R26, R85, R72.reuse, R26 ;  /* 0x00000048551a7224 */ /* 0x080fe400078e021a */
[----:B------:R-:W-:Y:S01]  /*8f10*/  IMAD R27, R2, R72, R27 ;  /* 0x00000048021b7224 */ /* 0x000fe200078e021b */
[----:B------:R-:W-:Y:S01]  /*8f20*/  MOV R2, R110 ;  /* 0x0000006e00027202 */ /* 0x000fe20000000f00 */
[----:B------:R-:W-:Y:S01]  /*8f30*/  IMAD R28, R3, R72, R28 ;  /* 0x00000048031c7224 */ /* 0x000fe200078e021c */
[----:B------:R-:W-:Y:S01]  /*8f40*/  I2IP.S8.S32.SAT R18, R26, R25, RZ ;  /* 0x000000191a127239 */ /* 0x000fe200000014ff */
[----:B------:R-:W-:Y:S01]  /*8f50*/  IMAD R31, R70, R36, RZ ;  /* 0x00000024461f7224 */ /* 0x000fe200078e02ff */
[----:B------:R-:W-:Y:S01]  /*8f60*/  SHF.R.S32.HI R3, RZ, 0x18, R112 ;  /* 0x00000018ff037819 */ /* 0x000fe20000011470 */
[-C--:B------:R-:W-:Y:S01]  /*8f70*/  IMAD R29, R4, R72.reuse, R29 ;  /* 0x00000048041d7224 */ /* 0x080fe200078e021d */
[----:B------:R-:W-:Y:S01]  /*8f80*/  I2IP.S8.S32.SAT R18, R24, R23, R18 ;  /* 0x0000001718127239 */ /* 0x000fe20000001412 */
[----:B------:R-:W-:Y:S01]  /*8f90*/  IMAD.MOV.U32 R0, RZ, RZ, R113 ;  /* 0x000000ffff007224 */ /* 0x000fe200078e0071 */
[----:B------:R-:W-:Y:S01]  /*8fa0*/  SHF.R.S32.HI R4, RZ, 0x18, R108 ;  /* 0x00000018ff047819 */ /* 0x000fe2000001146c */
[-C--:B------:R-:W-:Y:S02]  /*8fb0*/  IMAD R30, R87, R72.reuse, R30 ;  /* 0x00000048571e7224 */ /* 0x080fe400078e021e */
[----:B------:R-:W-:Y:S01]  /*8fc0*/  IMAD R31, R0, R72, R31 ;  /* 0x00000048001f7224 */ /* 0x000fe200078e021f */
        /* <DEDUP_REMOVED lines=8> */
[----:B------:R-:W-:Y:S01]  /*9050*/  MOV R0, R107 ;  /* 0x0000006b00007202 */ /* 0x000fe20000000f00 */
[-C--:B------:R-:W-:Y:S02]  /*9060*/  IMAD R34, R89, R72.reuse, R34 ;  /* 0x0000004859227224 */ /* 0x080fe400078e0222 */
[-C--:B------:R-:W-:Y:S01]  /*9070*/  IMAD R35, R2, R72.reuse, R35 ;  /* 0x0000004802237224 */ /* 0x080fe200078e0223 */
[----:B------:R-:W-:Y:S01]  /*9080*/  MOV R2, R101 ;  /* 0x0000006500027202 */ /* 0x000fe20000000f00 */
[----:B------:R-:W-:Y:S01]  /*9090*/  IMAD R38, R70, R43, RZ ;  /* 0x0000002b46267224 */ /* 0x000fe200078e02ff */
[----:B------:R-:W-:Y:S01]  /*90a0*/  I2IP.S8.S32.SAT R33, R34, R33, RZ ;  /* 0x0000002122217239 */ /* 0x000fe200000014ff */
[-C--:B------:R-:W-:Y:S01]  /*90b0*/  IMAD R36, R3, R72.reuse, R36 ;  /* 0x0000004803247224 */ /* 0x080fe200078e0224 */
[----:B------:R-:W-:Y:S01]  /*90c0*/  SHF.R.S32.HI R3, RZ, 0x18, R105 ;  /* 0x00000018ff037819 */ /* 0x000fe20000011469 */
[-C--:B------:R-:W-:Y:S01]  /*90d0*/  IMAD R37, R4, R72.reuse, R37 ;  /* 0x0000004804257224 */ /* 0x080fe200078e0225 */
[----:B------:R-:W-:Y:S01]  /*90e0*/  I2IP.S8.S32.SAT R32, R32, R31, R33 ;  /* 0x0000001f20207239 */ /* 0x000fe20000001421 */
        /* <DEDUP_REMOVED lines=8> */
[----:B------:R-:W-:Y:S01]  /*9170*/  IMAD R43, R70, R48, RZ ;  /* 0x00000030462b7224 */ /* 0x000fe200078e02ff */
[----:B------:R-:W-:Y:S01]  /*9180*/  I2IP.S8.S32.SAT R33, R36, R35, R37 ;  /* 0x0000002324217239 */ /* 0x000fe20000001425 */
[----:B------:R-:W-:Y:S01]  /*9190*/  IMAD R41, R0, R72, R41 ;  /* 0x0000004800297224 */ /* 0x000fe200078e0229 */
[----:B------:R-:W-:Y:S01]  /*91a0*/  MOV R0, R106 ;  /* 0x0000006a00007202 */ /* 0x000fe20000000f00 */
[-C--:B------:R-:W-:Y:S02]  /*91b0*/  IMAD R42, R93, R72.reuse, R42 ;  /* 0x000000485d2a7224 */ /* 0x080fe400078e022a */
        /* <DEDUP_REMOVED lines=11> */
[-C--:B------:R-:W-:Y:S02]  /*9270*/  IMAD R47, R0, R72.reuse, R47 ;  /* 0x00000048002f7224 */ /* 0x080fe400078e022f */
[----:B------:R-:W-:Y:S01]  /*9280*/  IMAD R48, R3, R72, R48 ;  /* 0x0000004803307224 */ /* 0x000fe200078e0230 */
[----:B------:R-:W-:Y:S01]  /*9290*/  SHF.R.S32.HI R3, RZ, 0x18, R90 ;  /* 0x00000018ff037819 */ /* 0x000fe2000001145a */
[----:B------:R-:W-:Y:S01]  /*92a0*/  IMAD R51, R70, R56, RZ ;  /* 0x0000003846337224 */ /* 0x000fe200078e02ff */
[----:B------:R-:W-:Y:S01]  /*92b0*/  I2IP.S8.S32.SAT R35, R46, R45, RZ ;  /* 0x0000002d2e237239 */ /* 0x000fe200000014ff */
[-C--:B------:R-:W-:Y:S01]  /*92c0*/  IMAD R49, R2, R72.reuse, R49 ;  /* 0x0000004802317224 */ /* 0x080fe200078e0231 */
[----:B------:R-:W-:Y:S01]  /*92d0*/  SHF.R.S32.HI R2, RZ, 0x18, R88 ;  /* 0x00000018ff027819 */ /* 0x000fe20000011458 */
[----:B------:R-:W-:Y:S01]  /*92e0*/  IMAD.MOV.U32 R0, RZ, RZ, R92 ;  /* 0x000000ffff007224 */ /* 0x000fe200078e005c */
[----:B------:R-:W-:Y:S01]  /*92f0*/  I2IP.S8.S32.SAT R35, R44, R43, R35 ;  /* 0x0000002b2c237239 */ /* 0x000fe20000001423 */
[-C--:B------:R-:W-:Y:S02]  /*9300*/  IMAD R50, R73, R72.reuse, R50 ;  /* 0x0000004849327224 */ /* 0x080fe400078e0232 */
[----:B------:R-:W-:Y:S01]  /*9310*/  IMAD R51, R0, R72, R51 ;  /* 0x0000004800337224 */ /* 0x000fe200078e0233 */
[----:B------:R-:W-:Y:S01]  /*9320*/  MOV R0, R86 ;  /* 0x0000005600007202 */ /* 0x000fe20000000f00 */
[----:B------:R-:W-:Y:S01]  /*9330*/  IMAD R53, R70, R58, RZ ;  /* 0x0000003a46357224 */ /* 0x000fe200078e02ff */
[----:B------:R-:W-:Y:S01]  /*9340*/  I2IP.S8.S32.SAT R49, R50, R49, RZ ;  /* 0x0000003132317239 */ /* 0x000fe200000014ff */
[-C--:B------:R-:W-:Y:S01]  /*9350*/  IMAD R52, R3, R72.reuse, R52 ;  /* 0x0000004803347224 */ /* 0x080fe200078e0234 */
[----:B------:R-:W-:Y:S01]  /*9360*/  SHF.R.S32.HI R3, RZ, 0x18, R84 ;  /* 0x00000018ff037819 */ /* 0x000fe20000011454 */
[----:B------:R-:W-:Y:S01]  /*9370*/  IMAD R53, R2, R72, R53 ;  /* 0x0000004802357224 */ /* 0x000fe200078e0235 */
[----:B------:R-:W-:Y:S01]  /*9380*/  MOV R2, R80 ;  /* 0x0000005000027202 */ /* 0x000fe20000000f00 */
[----:B------:R-:W-:Y:S01]  /*9390*/  IMAD.SHL.U32 R82, R98, 0x100, RZ ;  /* 0x0000010062527824 */ /* 0x000fe200078e00ff */
[----:B------:R-:W-:Y:S01]  /*93a0*/  I2IP.S8.S32.SAT R48, R48, R47, R49 ;  /* 0x0000002f30307239 */ /* 0x000fe20000001431 */
[----:B------:R-:W-:Y:S02]  /*93b0*/  IMAD R54, R75, R72, R54 ;  /* 0x000000484b367224 */ /* 0x000fe400078e0236 */
[C---:B------:R-:W-:Y:S02]  /*93c0*/  IMAD R56, R70.reuse, R61, RZ ;  /* 0x0000003d46387224 */ /* 0x040fe400078e02ff */
[----:B------:R-:W-:Y:S01]  /*93d0*/  IMAD R61, R70, R66, RZ ;  /* 0x00000042463d7224 */ /* 0x000fe200078e02ff */
[----:B------:R-:W-:Y:S01]  /*93e0*/  I2IP.S8.S32.SAT R66, R13, R12, R14 ;  /* 0x0000000c0d427239 */ /* 0x000fe2000000140e */
[-C--:B------:R-:W-:Y:S01]  /*93f0*/  IMAD R55, R0, R72.reuse, R55 ;  /* 0x0000004800377224 */ /* 0x080fe200078e0237 */
[----:B------:R-:W-:Y:S01]  /*9400*/  SHF.R.S32.HI R0, RZ, 0x18, R82 ;  /* 0x00000018ff007819 */ /* 0x000fe20000011452 */
[-C--:B------:R-:W-:Y:S01]  /*9410*/  IMAD R56, R3, R72.reuse, R56 ;  /* 0x0000004803387224 */ /* 0x080fe200078e0238 */
[----:B------:R-:W-:Y:S01]  /*9420*/  I2IP.S8.S32.SAT R49, R54, R53, RZ ;  /* 0x0000003536317239 */ /* 0x000fe200000014ff */
[----:B------:R1:W-:Y:S01]  /*9430*/  STS.128 [R135+UR44+0x6200], R64 ;  /* 0x0062004087007988 */ /* 0x0003e20008000c2c */
[----:B------:R-:W-:Y:S01]  /*9440*/  IMAD R58, R70, R63, RZ ;  /* 0x0000003f463a7224 */ /* 0x000fe200078e02ff */
[----:B------:R-:W-:Y:S01]  /*9450*/  SHF.R.S32.HI R3, RZ, 0x18, R76 ;  /* 0x00000018ff037819 */ /* 0x000fe2000001144c */
[-C--:B------:R-:W-:Y:S01]  /*9460*/  IMAD R57, R0, R72.reuse, R57 ;  /* 0x0000004800397224 */ /* 0x080fe200078e0239 */
[----:B------:R-:W-:Y:S01]  /*9470*/  I2IP.S8.S32.SAT R49, R52, R51, R49 ;  /* 0x0000003334317239 */ /* 0x000fe20000001431 */
[-C--:B------:R-:W-:Y:S02]  /*9480*/  IMAD R58, R97, R72.reuse, R58 ;  /* 0x00000048613a7224 */ /* 0x080fe400078e023a */
[-C--:B------:R-:W-:Y:S01]  /*9490*/  IMAD R59, R2, R72.reuse, R59 ;  /* 0x00000048023b7224 */ /* 0x080fe200078e023b */
[----:B------:R1:W-:Y:S01]  /*94a0*/  STS.128 [R157+0x6200], R16 ;  /* 0x006200109d007388 */ /* 0x0003e20000000c00 */
[-C--:B------:R-:W-:Y:S01]  /*94b0*/  IMAD R60, R3, R72.reuse, R60 ;  /* 0x00000048033c7224 */ /* 0x080fe200078e023c */
[----:B------:R-:W-:Y:S01]  /*94c0*/  I2IP.S8.S32.SAT R50, R58, R57, RZ ;  /* 0x000000393a327239 */ /* 0x000fe200000014ff */
[-C--:B------:R-:W-:Y:S02]  /*94d0*/  IMAD R61, R4, R72.reuse, R61 ;  /* 0x00000048043d7224 */ /* 0x080fe400078e023d */
[----:B------:R-:W-:Y:S01]  /*94e0*/  IMAD R62, R99, R72, R62 ;  /* 0x00000048633e7224 */ /* 0x000fe200078e023e */
[----:B------:R-:W-:Y:S02]  /*94f0*/  I2IP.S8.S32.SAT R50, R56, R55, R50 ;  /* 0x0000003738327239 */ /* 0x000fe40000001432 */
[----:B------:R1:W-:Y:S02]  /*9500*/  STS.128 [R156+0x6200], R32 ;  /* 0x006200209c007388 */ /* 0x0003e40000000c00 */
        /* <DEDUP_REMOVED lines=12> */
[----:B------:R-:W-:Y:S02]  /*95d0*/  UIADD3 UR9, UPT, UPT, UR49, 0x40, URZ ;  /* 0x0000004031097890 */ /* 0x000fe4000fffe0ff */
[----:B------:R-:W-:Y:S01]  /*95e0*/  UIADD3 UR8, UPT, UPT, UR44, 0x6200, URZ ;  /* 0x000062002c087890 */ /* 0x000fe2000fffe0ff */
[----:B------:R-:W-:Y:S01]  /*95f0*/  UMOV UR10, UR50 ;  /* 0x00000032000a7c82 */ /* 0x000fe20008000000 */
[----:B------:R-:W-:Y:S01]  /*9600*/  UMOV UR11, UR36 ;  /* 0x00000024000b7c82 */ /* 0x000fe20008000000 */
[----:B--2---:R-:W-:Y:S04]  /*9610*/  UIADD3 UR4, UP0, UPT, UR6, 0x680, URZ ;  /* 0x0000068006047890 */ /* 0x004fe8000ff1e0ff */
[----:B------:R-:W-:Y:S09]  /*9620*/  UIADD3.X UR5, UPT, UPT, URZ, UR7, URZ, UP0, !UPT ;  /* 0x00000007ff057290 */ /* 0x000ff200087fe4ff */
[----:B------:R2:W-:Y:S01]  /*9630*/  UTMASTG.3D [UR8], [UR4] ;  /* 0x00000008040073b5 */ /* 0x0005e20008010000 */
[----:B------:R0:W-:Y:S01]  /*9640*/  UTMACMDFLUSH ;  /* 0x00000000000079b7 */ /* 0x0001e20000000000 */
[----:B--2---:R-:W-:Y:S04]  /*9650*/  DEPBAR.LE SB0, 0x1 ;  /* 0x000080400000791a */ /* 0x004fe80000000000 */
.L_x_134:
[----:B------:R-:W-:Y:S05]  /*9660*/  BSYNC.RECONVERGENT B0 ;  /* 0x0000000000007941 */ /* 0x000fea0003800200 */
.L_x_133:
[----:B------:R-:W-:Y:S01]  /*9670*/  R2UR UR4, R142 ;  /* 0x000000008e0472ca */ /* 0x000fe200000e0000 */
[----:B------:R-:W-:Y:S01]  /*9680*/  BAR.SYNC.DEFER_BLOCKING 0x1, 0x80 ;  /* 0x0042000000007b1d */ /* 0x000fe20000010000 */
[----:B------:R-:W-:Y:S01]  /*9690*/  ISETP.NE.AND P0, PT, R145, 0x2, PT ;  /* 0x000000029100780c */ /* 0x000fe20003f05270 */
[----:B------:R-:W-:Y:S01]  /*96a0*/  UISETP.NE.AND UP0, UPT, UR45, URZ, UPT ;  /* 0x000000ff2d00728c */ /* 0x000fe2000bf05270 */
[C---:B------:R-:W-:Y:S01]  /*96b0*/  ISETP.NE.AND P1, PT, R68.reuse, 0x4, PT ;  /* 0x000000044400780c */ /* 0x040fe20003f25270 */
[----:B------:R-:W-:Y:S01]  /*96c0*/  UIADD3 UR20, UPT, UPT, UR37, UR63, URZ ;  /* 0x0000003f25147290 */ /* 0x000fe2000fffe0ff */
[----:B------:R-:W-:Y:S02]  /*96d0*/  SEL R2, RZ, 0x1, P0 ;  /* 0x00000001ff027807 */ /* 0x000fe40000000000 */
[----:B------:R-:W-:Y:S02]  /*96e0*/  SEL R0, RZ, 0x1, P1 ;  /* 0x00000001ff007807 */ /* 0x000fe40000800000 */
[----:B------:R-:W-:Y:S02]  /*96f0*/  LOP3.LUT R147, R147, R2, RZ, 0x3c, !PT ;  /* 0x0000000293937212 */ /* 0x000fe400078e3cff */
[----:B------:R-:W-:Y:S01]  /*9700*/  LOP3.LUT R149, R149, R0, RZ, 0x3c, !PT ;  /* 0x0000000095957212 */ /* 0x000fe200078e3cff */
[----:B------:R-:W-:Y:S01]  /*9710*/  UIADD3 UR16, UPT, UPT, UR38, UR4, URZ ;  /* 0x0000000426107290 */ /* 0x000fe2000fffe0ff */
[----:B------:R-:W-:Y:S02]  /*9720*/  SEL R145, R145, RZ, P0 ;  /* 0x000000ff91917207 */ /* 0x000fe40000000000 */
[----:B------:R-:W-:Y:S01]  /*9730*/  SEL R68, R68, RZ, P1 ;  /* 0x000000ff44447207 */ /* 0x000fe20000800000 */
[----:B------:R-:W-:Y:S01]  /*9740*/  UMOV UR36, UR59 ;  /* 0x0000003b00247c82 */ /* 0x000fe20008000000 */
[----:B------:R-:W-:Y:S07]  /*9750*/  BRA.U UP0, `(.L_x_135) ;  /* 0xffffffc500287547 */ /* 0x000fee000b83ffff */
[----:B------:R-:W-:Y:S05]  /*9760*/  EXIT ;  /* 0x000000000000794d */ /* 0x000fea0003800000 */
.L_x_25:
[----:B--2---:R2:W3:Y:S02]  /*9770*/  SYNCS.PHASECHK.TRANS64.TRYWAIT P0, [R3+URZ+0x1a0], R2 ;  /* 0x0001a002030075a7 */ /* 0x0044e400080011ff */
[----:B---3--:R-:W-:Y:S05]  /*9780*/  @!P0 NANOSLEEP.SYNCS 0x989680 ;  /* 0x009896800000895d */ /* 0x008fea0003900000 */
[----:B------:R-:W3:Y:S02]  /*9790*/  @!P0 SYNCS.PHASECHK.TRANS64 P0, [R3+URZ+0x1a0], R2 ;  /* 0x0001a002030085a7 */ /* 0x000ee400080010ff */
[----:B---3--:R-:W-:Y:S05]  /*97a0*/  @!P0 BRA `(.L_x_25) ;  /* 0xfffffffc00f08947 */ /* 0x008fea000383ffff */
[----:B------:R-:W-:Y:S05]  /*97b0*/  BRA `(.L_x_136) ;  /* 0xffffff8400007947 */ /* 0x000fea000383ffff */
.L_x_28:
[----:B-1----:R-:W-:-:S07]  /*97c0*/  MOV R0, UR33 ;  /* 0x0000002100007c02 */ /* 0x002fce0008000f00 */
.L_x_137:
[----:B-1----:R1:W2:Y:S02]  /*97d0*/  SYNCS.PHASECHK.TRANS64.TRYWAIT P0, [R0+URZ+0x80], R3 ;  /* 0x00008003000075a7 */ /* 0x0022a400080011ff */
[----:B--2---:R-:W-:Y:S05]  /*97e0*/  @!P0 NANOSLEEP.SYNCS 0x989680 ;  /* 0x009896800000895d */ /* 0x004fea0003900000 */
[----:B------:R-:W2:Y:S02]  /*97f0*/  @!P0 SYNCS.PHASECHK.TRANS64 P0, [R0+URZ+0x80], R3 ;  /* 0x00008003000085a7 */ /* 0x000ea400080010ff */
[----:B--2---:R-:W-:Y:S05]  /*9800*/  @!P0 BRA `(.L_x_137) ;  /* 0xfffffffc00f08947 */ /* 0x004fea000383ffff */
[----:B------:R-:W-:Y:S05]  /*9810*/  BRA `(.L_x_27) ;  /* 0xffffff8400587947 */ /* 0x000fea000383ffff */
.L_x_35:
[----:B-1----:R-:W-:-:S07]  /*9820*/  MOV R0, UR17 ;  /* 0x0000001100007c02 */ /* 0x002fce0008000f00 */
.L_x_138:
[----:B-1----:R1:W2:Y:S02]  /*9830*/  SYNCS.PHASECHK.TRANS64.TRYWAIT P0, [R0+URZ+0x80], R3 ;  /* 0x00008003000075a7 */ /* 0x0022a400080011ff */
[----:B--2---:R-:W-:Y:S05]  /*9840*/  @!P0 NANOSLEEP.SYNCS 0x989680 ;  /* 0x009896800000895d */ /* 0x004fea0003900000 */
[----:B------:R-:W2:Y:S02]  /*9850*/  @!P0 SYNCS.PHASECHK.TRANS64 P0, [R0+URZ+0x80], R3 ;  /* 0x00008003000085a7 */ /* 0x000ea400080010ff */
[----:B--2---:R-:W-:Y:S05]  /*9860*/  @!P0 BRA `(.L_x_138) ;  /* 0xfffffffc00f08947 */ /* 0x004fea000383ffff */
[----:B------:R-:W-:Y:S05]  /*9870*/  BRA `(.L_x_34) ;  /* 0xffffff8800187947 */ /* 0x000fea000383ffff */
.L_x_40:
[----:B-1----:R1:W2:Y:S02]  /*9880*/  SYNCS.PHASECHK.TRANS64.TRYWAIT P0, [R3+URZ+0x130], R0 ;  /* 0x00013000030075a7 */ /* 0x0022a400080011ff */
[----:B--2---:R-:W-:Y:S05]  /*9890*/  @!P0 NANOSLEEP.SYNCS 0x989680 ;  /* 0x009896800000895d */ /* 0x004fea0003900000 */
[----:B------:R-:W2:Y:S02]  /*98a0*/  @!P0 SYNCS.PHASECHK.TRANS64 P0, [R3+URZ+0x130], R0 ;  /* 0x00013000030085a7 */ /* 0x000ea400080010ff */
[----:B--2---:R-:W-:Y:S05]  /*98b0*/  @!P0 BRA `(.L_x_40) ;  /* 0xfffffffc00f08947 */ /* 0x004fea000383ffff */
[----:B------:R-:W-:Y:S05]  /*98c0*/  BRA `(.L_x_139) ;  /* 0xffffff8800c07947 */ /* 0x000fea000383ffff */
.L_x_44:
[----:B-1----:R-:W-:-:S07]  /*98d0*/  MOV R0, UR4 ;  /* 0x0000000400007c02 */ /* 0x002fce0008000f00 */
.L_x_140:
[----:B-1----:R1:W2:Y:S02]  /*98e0*/  SYNCS.PHASECHK.TRANS64.TRYWAIT P0, [R0+URZ], R3 ;  /* 0x00000003000075a7 */ /* 0x0022a400080011ff */
[----:B--2---:R-:W-:Y:S05]  /*98f0*/  @!P0 NANOSLEEP.SYNCS 0x989680 ;  /* 0x009896800000895d */ /* 0x004fea0003900000 */
[----:B------:R-:W2:Y:S02]  /*9900*/  @!P0 SYNCS.PHASECHK.TRANS64 P0, [R0+URZ], R3 ;  /* 0x00000003000085a7 */ /* 0x000ea400080010ff */
[----:B--2---:R-:W-:Y:S05]  /*9910*/  @!P0 BRA `(.L_x_140) ;  /* 0xfffffffc00f08947 */ /* 0x004fea000383ffff */
[----:B------:R-:W-:Y:S05]  /*9920*/  BRA `(.L_x_141) ;  /* 0xffffff9000687947 */ /* 0x000fea000383ffff */
.L_x_45:
[----:B------:R-:W-:-:S07]  /*9930*/  MOV R0, UR5 ;  /* 0x0000000500007c02 */ /* 0x000fce0008000f00 */
.L_x_142:
[----:B-1----:R1:W2:Y:S02]  /*9940*/  SYNCS.PHASECHK.TRANS64.TRYWAIT P0, [R0+URZ], R3 ;  /* 0x00000003000075a7 */ /* 0x0022a400080011ff */
[----:B--2---:R-:W-:Y:S05]  /*9950*/  @!P0 NANOSLEEP.SYNCS 0x989680 ;  /* 0x009896800000895d */ /* 0x004fea0003900000 */
[----:B------:R-:W2:Y:S02]  /*9960*/  @!P0 SYNCS.PHASECHK.TRANS64 P0, [R0+URZ], R3 ;  /* 0x00000003000085a7 */ /* 0x000ea400080010ff */
[----:B--2---:R-:W-:Y:S05]  /*9970*/  @!P0 BRA `(.L_x_142) ;  /* 0xfffffffc00f08947 */ /* 0x004fea000383ffff */
[----:B------:R-:W-:Y:S05]  /*9980*/  BRA `(.L_x_143) ;  /* 0xffffff9000747947 */ /* 0x000fea000383ffff */
.L_x_46:
[----:B------:R-:W-:-:S07]  /*9990*/  MOV R0, UR5 ;  /* 0x0000000500007c02 */ /* 0x000fce0008000f00 */
.L_x_144:
[----:B-1----:R1:W2:Y:S02]  /*99a0*/  SYNCS.PHASECHK.TRANS64.TRYWAIT P0, [R0+URZ], R3 ;  /* 0x00000003000075a7 */ /* 0x0022a400080011ff */
[----:B--2---:R-:W-:Y:S05]  /*99b0*/  @!P0 NANOSLEEP.SYNCS 0x989680 ;  /* 0x009896800000895d */ /* 0x004fea0003900000 */
[----:B------:R-:W2:Y:S02]  /*99c0*/  @!P0 SYNCS.PHASECHK.TRANS64 P0, [R0+URZ], R3 ;  /* 0x00000003000085a7 */ /* 0x000ea400080010ff */
[----:B--2---:R-:W-:Y:S05]  /*99d0*/  @!P0 BRA `(.L_x_144) ;  /* 0xfffffffc00f08947 */ /* 0x004fea000383ffff */
[----:B------:R-:W-:Y:S05]  /*99e0*/  BRA `(.L_x_145) ;  /* 0xffffff9000807947 */ /* 0x000fea000383ffff */
.L_x_47:
[----:B------:R-:W-:-:S07]  /*99f0*/  MOV R0, UR5 ;  /* 0x0000000500007c02 */ /* 0x000fce0008000f00 */
.L_x_146:
[----:B-1----:R1:W2:Y:S02]  /*9a00*/  SYNCS.PHASECHK.TRANS64.TRYWAIT P0, [R0+URZ], R3 ;  /* 0x00000003000075a7 */ /* 0x0022a400080011ff */
[----:B--2---:R-:W-:Y:S05]  /*9a10*/  @!P0 NANOSLEEP.SYNCS 0x989680 ;  /* 0x009896800000895d */ /* 0x004fea0003900000 */
[----:B------:R-:W2:Y:S02]  /*9a20*/  @!P0 SYNCS.PHASECHK.TRANS64 P0, [R0+URZ], R3 ;  /* 0x00000003000085a7 */ /* 0x000ea400080010ff */
[----:B--2---:R-:W-:Y:S05]  /*9a30*/  @!P0 BRA `(.L_x_146) ;  /* 0xfffffffc00f08947 */ /* 0x004fea000383ffff */
[----:B------:R-:W-:Y:S05]  /*9a40*/  BRA `(.L_x_147) ;  /* 0xffffff90008c7947 */ /* 0x000fea000383ffff */
.L_x_48:
[----:B------:R-:W-:-:S07]  /*9a50*/  MOV R0, UR5 ;  /* 0x0000000500007c02 */ /* 0x000fce0008000f00 */
.L_x_148:
[----:B-1----:R1:W2:Y:S02]  /*9a60*/  SYNCS.PHASECHK.TRANS64.TRYWAIT P0, [R0+URZ], R3 ;  /* 0x00000003000075a7 */ /* 0x0022a400080011ff */
[----:B--2---:R-:W-:Y:S05]  /*9a70*/  @!P0 NANOSLEEP.SYNCS 0x989680 ;  /* 0x009896800000895d */ /* 0x004fea0003900000 */
[----:B------:R-:W2:Y:S02]  /*9a80*/  @!P0 SYNCS.PHASECHK.TRANS64 P0, [R0+URZ], R3 ;  /* 0x00000003000085a7 */ /* 0x000ea400080010ff */
[----:B--2---:R-:W-:Y:S05]  /*9a90*/  @!P0 BRA `(.L_x_148) ;  /* 0xfffffffc00f08947 */ /* 0x004fea000383ffff */
[----:B------:R-:W-:Y:S05]  /*9aa0*/  BRA `(.L_x_149) ;  /* 0xffffff9000987947 */ /* 0x000fea000383ffff */
.L_x_49:
[----:B------:R-:W-:-:S07]  /*9ab0*/  MOV R0, UR5 ;  /* 0x0000000500007c02 */ /* 0x000fce0008000f00 */
.L_x_150:
[----:B-1----:R1:W2:Y:S02]  /*9ac0*/  SYNCS.PHASECHK.TRANS64.TRYWAIT P0, [R0+URZ], R3 ;  /* 0x00000003000075a7 */ /* 0x0022a400080011ff */
[----:B--2---:R-:W-:Y:S05]  /*9ad0*/  @!P0 NANOSLEEP.SYNCS 0x989680 ;  /* 0x009896800000895d */ /* 0x004fea0003900000 */
[----:B------:R-:W2:Y:S02]  /*9ae0*/  @!P0 SYNCS.PHASECHK.TRANS64 P0, [R0+URZ], R3 ;  /* 0x00000003000085a7 */ /* 0x000ea400080010ff */
[----:B--2---:R-:W-:Y:S05]  /*9af0*/  @!P0 BRA `(.L_x_150) ;  /* 0xfffffffc00f08947 */ /* 0x004fea000383ffff */
[----:B------:R-:W-:Y:S05]  /*9b00*/  BRA `(.L_x_151) ;  /* 0xffffff9000a47947 */ /* 0x000fea000383ffff */
.L_x_50:
[----:B------:R-:W-:-:S07]  /*9b10*/  MOV R0, UR5 ;  /* 0x0000000500007c02 */ /* 0x000fce0008000f00 */
.L_x_152:
[----:B-1----:R1:W2:Y:S02]  /*9b20*/  SYNCS.PHASECHK.TRANS64.TRYWAIT P0, [R0+URZ], R3 ;  /* 0x00000003000075a7 */ /* 0x0022a400080011ff */
[----:B--2---:R-:W-:Y:S05]  /*9b30*/  @!P0 NANOSLEEP.SYNCS 0x989680 ;  /* 0x009896800000895d */ /* 0x004fea0003900000 */
[----:B------:R-:W2:Y:S02]  /*9b40*/  @!P0 SYNCS.PHASECHK.TRANS64 P0, [R0+URZ], R3 ;  /* 0x00000003000085a7 */ /* 0x000ea400080010ff */
[----:B--2---:R-:W-:Y:S05]  /*9b50*/  @!P0 BRA `(.L_x_152) ;  /* 0xfffffffc00f08947 */ /* 0x004fea000383ffff */
[----:B------:R-:W-:Y:S05]  /*9b60*/  BRA `(.L_x_153) ;  /* 0xffffff9000b07947 */ /* 0x000fea000383ffff */
.L_x_51:
[----:B------:R-:W-:-:S07]  /*9b70*/  MOV R0, UR5 ;  /* 0x0000000500007c02 */ /* 0x000fce0008000f00 */
.L_x_154:
[----:B-1----:R1:W2:Y:S02]  /*9b80*/  SYNCS.PHASECHK.TRANS64.TRYWAIT P0, [R0+URZ], R3 ;  /* 0x00000003000075a7 */ /* 0x0022a400080011ff */
[----:B--2---:R-:W-:Y:S05]  /*9b90*/  @!P0 NANOSLEEP.SYNCS 0x989680 ;  /* 0x009896800000895d */ /* 0x004fea0003900000 */
[----:B------:R-:W2:Y:S02]  /*9ba0*/  @!P0 SYNCS.PHASECHK.TRANS64 P0, [R0+URZ], R3 ;  /* 0x00000003000085a7 */ /* 0x000ea400080010ff */
[----:B--2---:R-:W-:Y:S05]  /*9bb0*/  @!P0 BRA `(.L_x_154) ;  /* 0xfffffffc00f08947 */ /* 0x004fea000383ffff */
[----:B------:R-:W-:Y:S05]  /*9bc0*/  BRA `(.L_x_155) ;  /* 0xffffff9000bc7947 */ /* 0x000fea000383ffff */
.L_x_52:
[----:B------:R-:W-:-:S07]  /*9bd0*/  MOV R0, UR5 ;  /* 0x0000000500007c02 */ /* 0x000fce0008000f00 */
.L_x_156:
[----:B-1----:R1:W2:Y:S02]  /*9be0*/  SYNCS.PHASECHK.TRANS64.TRYWAIT P0, [R0+URZ], R3 ;  /* 0x00000003000075a7 */ /* 0x0022a400080011ff */
[----:B--2---:R-:W-:Y:S05]  /*9bf0*/  @!P0 NANOSLEEP.SYNCS 0x989680 ;  /* 0x009896800000895d */ /* 0x004fea0003900000 */
[----:B------:R-:W2:Y:S02]  /*9c00*/  @!P0 SYNCS.PHASECHK.TRANS64 P0, [R0+URZ], R3 ;  /* 0x00000003000085a7 */ /* 0x000ea400080010ff */
[----:B--2---:R-:W-:Y:S05]  /*9c10*/  @!P0 BRA `(.L_x_156) ;  /* 0xfffffffc00f08947 */ /* 0x004fea000383ffff */
[----:B------:R-:W-:Y:S05]  /*9c20*/  BRA `(.L_x_157) ;  /* 0xffffff9000c87947 */ /* 0x000fea000383ffff */
.L_x_53:
[----:B------:R-:W-:-:S07]  /*9c30*/  MOV R0, UR5 ;  /* 0x0000000500007c02 */ /* 0x000fce0008000f00 */
.L_x_158:
[----:B-1----:R1:W2:Y:S02]  /*9c40*/  SYNCS.PHASECHK.TRANS64.TRYWAIT P0, [R0+URZ], R3 ;  /* 0x00000003000075a7 */ /* 0x0022a400080011ff */
[----:B--2---:R-:W-:Y:S05]  /*9c50*/  @!P0 NANOSLEEP.SYNCS 0x989680 ;  /* 0x009896800000895d */ /* 0x004fea0003900000 */
[----:B------:R-:W2:Y:S02]  /*9c60*/  @!P0 SYNCS.PHASECHK.TRANS64 P0, [R0+URZ], R3 ;  /* 0x00000003000085a7 */ /* 0x000ea400080010ff */
[----:B--2---:R-:W-:Y:S05]  /*9c70*/  @!P0 BRA `(.L_x_158) ;  /* 0xfffffffc00f08947 */ /* 0x004fea000383ffff */
[----:B------:R-:W-:Y:S05]  /*9c80*/  BRA `(.L_x_159) ;  /* 0xffffff9000d47947 */ /* 0x000fea000383ffff */
.L_x_54:
[----:B------:R-:W-:-:S07]  /*9c90*/  MOV R0, UR5 ;  /* 0x0000000500007c02 */ /* 0x000fce0008000f00 */
.L_x_160:
[----:B-1----:R1:W2:Y:S02]  /*9ca0*/  SYNCS.PHASECHK.TRANS64.TRYWAIT P0, [R0+URZ], R3 ;  /* 0x00000003000075a7 */ /* 0x0022a400080011ff */
[----:B--2---:R-:W-:Y:S05]  /*9cb0*/  @!P0 NANOSLEEP.SYNCS 0x989680 ;  /* 0x009896800000895d */ /* 0x004fea0003900000 */
[----:B------:R-:W2:Y:S02]  /*9cc0*/  @!P0 SYNCS.PHASECHK.TRANS64 P0, [R0+URZ], R3 ;  /* 0x00000003000085a7 */ /* 0x000ea400080010ff */
[----:B--2---:R-:W-:Y:S05]  /*9cd0*/  @!P0 BRA `(.L_x_160) ;  /* 0xfffffffc00f08947 */ /* 0x004fea000383ffff */
[----:B------:R-:W-:Y:S05]  /*9ce0*/  BRA `(.L_x_161) ;  /* 0xffffff9000e07947 */ /* 0x000fea000383ffff */
.L_x_55:
[----:B------:R-:W-:-:S07]  /*9cf0*/  MOV R0, UR5 ;  /* 0x0000000500007c02 */ /* 0x000fce0008000f00 */
.L_x_162:
[----:B-1----:R1:W2:Y:S02]  /*9d00*/  SYNCS.PHASECHK.TRANS64.TRYWAIT P0, [R0+URZ], R3 ;  /* 0x00000003000075a7 */ /* 0x0022a400080011ff */
[----:B--2---:R-:W-:Y:S05]  /*9d10*/  @!P0 NANOSLEEP.SYNCS 0x989680 ;  /* 0x009896800000895d */ /* 0x004fea0003900000 */
[----:B------:R-:W2:Y:S02]  /*9d20*/  @!P0 SYNCS.PHASECHK.TRANS64 P0, [R0+URZ], R3 ;  /* 0x00000003000085a7 */ /* 0x000ea400080010ff */
[----:B--2---:R-:W-:Y:S05]  /*9d30*/  @!P0 BRA `(.L_x_162) ;  /* 0xfffffffc00f08947 */ /* 0x004fea000383ffff */
[----:B------:R-:W-:Y:S05]  /*9d40*/  BRA `(.L_x_163) ;  /* 0xffffff9000ec7947 */ /* 0x000fea000383ffff */
.L_x_56:
[----:B------:R-:W-:-:S07]  /*9d50*/  MOV R0, UR5 ;  /* 0x0000000500007c02 */ /* 0x000fce0008000f00 */
.L_x_164:
[----:B-1----:R1:W2:Y:S02]  /*9d60*/  SYNCS.PHASECHK.TRANS64.TRYWAIT P0, [R0+URZ], R3 ;  /* 0x00000003000075a7 */ /* 0x0022a400080011ff */
[----:B--2---:R-:W-:Y:S05]  /*9d70*/  @!P0 NANOSLEEP.SYNCS 0x989680 ;  /* 0x009896800000895d */ /* 0x004fea0003900000 */
[----:B------:R-:W2:Y:S02]  /*9d80*/  @!P0 SYNCS.PHASECHK.TRANS64 P0, [R0+URZ], R3 ;  /* 0x00000003000085a7 */ /* 0x000ea400080010ff */
[----:B--2---:R-:W-:Y:S05]  /*9d90*/  @!P0 BRA `(.L_x_164) ;  /* 0xfffffffc00f08947 */ /* 0x004fea000383ffff */
[----:B------:R-:W-:Y:S05]  /*9da0*/  BRA `(.L_x_165) ;  /* 0xffffff9000f87947 */ /* 0x000fea000383ffff */
.L_x_57:
[----:B------:R-:W-:-:S07]  /*9db0*/  MOV R0, UR5 ;  /* 0x0000000500007c02 */ /* 0x000fce0008000f00 */
.L_x_166:
[----:B-1----:R1:W2:Y:S02]  /*9dc0*/  SYNCS.PHASECHK.TRANS64.TRYWAIT P0, [R0+URZ], R3 ;  /* 0x00000003000075a7 */ /* 0x0022a400080011ff */
[----:B--2---:R-:W-:Y:S05]  /*9dd0*/  @!P0 NANOSLEEP.SYNCS 0x989680 ;  /* 0x009896800000895d */ /* 0x004fea0003900000 */
[----:B------:R-:W2:Y:S02]  /*9de0*/  @!P0 SYNCS.PHASECHK.TRANS64 P0, [R0+URZ], R3 ;  /* 0x00000003000085a7 */ /* 0x000ea400080010ff */
[----:B--2---:R-:W-:Y:S05]  /*9df0*/  @!P0 BRA `(.L_x_166) ;  /* 0xfffffffc00f08947 */ /* 0x004fea000383ffff */
[----:B------:R-:W-:Y:S05]  /*9e00*/  BRA `(.L_x_167) ;  /* 0xffffff9400047947 */ /* 0x000fea000383ffff */
.L_x_58:
[----:B------:R-:W-:-:S07]  /*9e10*/  MOV R0, UR5 ;  /* 0x0000000500007c02 */ /* 0x000fce0008000f00 */
.L_x_168:
[----:B-1----:R1:W2:Y:S02]  /*9e20*/  SYNCS.PHASECHK.TRANS64.TRYWAIT P0, [R0+URZ], R3 ;  /* 0x00000003000075a7 */ /* 0x0022a400080011ff */
[----:B--2---:R-:W-:Y:S05]  /*9e30*/  @!P0 NANOSLEEP.SYNCS 0x989680 ;  /* 0x009896800000895d */ /* 0x004fea0003900000 */
[----:B------:R-:W2:Y:S02]  /*9e40*/  @!P0 SYNCS.PHASECHK.TRANS64 P0, [R0+URZ], R3 ;  /* 0x00000003000085a7 */ /* 0x000ea400080010ff */
[----:B--2---:R-:W-:Y:S05]  /*9e50*/  @!P0 BRA `(.L_x_168) ;  /* 0xfffffffc00f08947 */ /* 0x004fea000383ffff */
[----:B------:R-:W-:Y:S05]  /*9e60*/  BRA `(.L_x_169) ;  /* 0xffffff9400107947 */ /* 0x000fea000383ffff */
.L_x_61:
[----:B-1----:R1:W2:Y:S02]  /*9e70*/  SYNCS.PHASECHK.TRANS64.TRYWAIT P0, [R2+URZ+0x190], R5 ;  /* 0x00019005020075a7 */ /* 0x0022a400080011ff */
[----:B--2---:R-:W-:Y:S05]  /*9e80*/  @!P0 NANOSLEEP.SYNCS 0x989680 ;  /* 0x009896800000895d */ /* 0x004fea0003900000 */
[----:B------:R-:W2:Y:S02]  /*9e90*/  @!P0 SYNCS.PHASECHK.TRANS64 P0, [R2+URZ+0x190], R5 ;  /* 0x00019005020085a7 */ /* 0x000ea400080010ff */
[----:B--2---:R-:W-:Y:S05]  /*9ea0*/  @!P0 BRA `(.L_x_61) ;  /* 0xfffffffc00f08947 */ /* 0x004fea000383ffff */
[----:B------:R-:W-:Y:S05]  /*9eb0*/  BRA `(.L_x_170) ;  /* 0xffffff94006c7947 */ /* 0x000fea000383ffff */
.L_x_62:
[----:B------:R-:W-:-:S07]  /*9ec0*/  MOV R2, UR4 ;  /* 0x0000000400027c02 */ /* 0x000fce0008000f00 */
.L_x_171:
[----:B-1----:R1:W2:Y:S02]  /*9ed0*/  SYNCS.PHASECHK.TRANS64.TRYWAIT P0, [R2+URZ+0x140], R5 ;  /* 0x00014005020075a7 */ /* 0x0022a400080011ff */
[----:B--2---:R-:W-:Y:S05]  /*9ee0*/  @!P0 NANOSLEEP.SYNCS 0x989680 ;  /* 0x009896800000895d */ /* 0x004fea0003900000 */
[----:B------:R-:W2:Y:S02]  /*9ef0*/  @!P0 SYNCS.PHASECHK.TRANS64 P0, [R2+URZ+0x140], R5 ;  /* 0x00014005020085a7 */ /* 0x000ea400080010ff */
[----:B--2---:R-:W-:Y:S05]  /*9f00*/  @!P0 BRA `(.L_x_171) ;  /* 0xfffffffc00f08947 */ /* 0x004fea000383ffff */
[----:B------:R-:W-:Y:S05]  /*9f10*/  BRA `(.L_x_172) ;  /* 0xffffff94007c7947 */ /* 0x000fea000383ffff */
.L_x_63:
[----:B-1----:R1:W2:Y:S02]  /*9f20*/  SYNCS.PHASECHK.TRANS64.TRYWAIT P1, [R2+URZ+0x130], R5 ;  /* 0x00013005020075a7 */ /* 0x0022a400080211ff */
[----:B--2---:R-:W-:Y:S05]  /*9f30*/  @!P1 NANOSLEEP.SYNCS 0x989680 ;  /* 0x009896800000995d */ /* 0x004fea0003900000 */
[----:B------:R-:W2:Y:S02]  /*9f40*/  @!P1 SYNCS.PHASECHK.TRANS64 P1, [R2+URZ+0x130], R5 ;  /* 0x00013005020095a7 */ /* 0x000ea400080210ff */
[----:B--2---:R-:W-:Y:S05]  /*9f50*/  @!P1 BRA `(.L_x_63) ;  /* 0xfffffffc00f09947 */ /* 0x004fea000383ffff */
[----:B------:R-:W-:Y:S05]  /*9f60*/  BRA `(.L_x_173) ;  /* 0xffffff9400ac7947 */ /* 0x000fea000383ffff */
.L_x_66:
[----:B------:R-:W-:-:S07]  /*9f70*/  MOV R0, UR4 ;  /* 0x0000000400007c02 */ /* 0x000fce0008000f00 */
.L_x_174:
[----:B-1----:R1:W2:Y:S02]  /*9f80*/  SYNCS.PHASECHK.TRANS64.TRYWAIT P0, [R0+URZ+0x140], R3 ;  /* 0x00014003000075a7 */ /* 0x0022a400080011ff */
[----:B--2---:R-:W-:Y:S05]  /*9f90*/  @!P0 NANOSLEEP.SYNCS 0x989680 ;  /* 0x009896800000895d */ /* 0x004fea0003900000 */
[----:B------:R-:W2:Y:S02]  /*9fa0*/  @!P0 SYNCS.PHASECHK.TRANS64 P0, [R0+URZ+0x140], R3 ;  /* 0x00014003000085a7 */ /* 0x000ea400080010ff */
[----:B--2---:R-:W-:Y:S05]  /*9fb0*/  @!P0 BRA `(.L_x_174) ;  /* 0xfffffffc00f08947 */ /* 0x004fea000383ffff */
[----:B------:R-:W-:Y:S05]  /*9fc0*/  BRA `(.L_x_65) ;  /* 0xffffff9800007947 */ /* 0x000fea000383ffff */
.L_x_75:
[----:B-1----:R-:W-:-:S04]  /*9fd0*/  MOV R0, UR5 ;  /* 0x0000000500007c02 */ /* 0x002fc80008000f00 */
[----:B------:R1:W2:Y:S03]  /*9fe0*/  SYNCS.PHASECHK.TRANS64.TRYWAIT P0, [R0+URZ+0x8], R7 ;  /* 0x00000807000075a7 */ /* 0x0002a600080011ff */
[----:B--2---:R-:W-:Y:S05]  /*9ff0*/  @!P0 NANOSLEEP.SYNCS 0x989680 ;  /* 0x009896800000895d */ /* 0x004fea0003900000 */
[----:B------:R-:W2:Y:S02]  /*a000*/  @!P0 SYNCS.PHASECHK.TRANS64 P0, [R0+URZ+0x8], R7 ;  /* 0x00000807000085a7 */ /* 0x000ea400080010ff */
[----:B--2---:R-:W-:Y:S05]  /*a010*/  @!P0 BRA `(.L_x_75) ;  /* 0xfffffffc00ec8947 */ /* 0x004fea000383ffff */
[----:B------:R-:W-:Y:S05]  /*a020*/  BRA `(.L_x_74) ;  /* 0xffffff9800b47947 */ /* 0x000fea000383ffff */
.L_x_77:
[----:B------:R-:W-:Y:S01]  /*a030*/  BSSY B0, `(.L_x_175) ;  /* 0x0000006000007945 */ /* 0x000fe20003800000 */
[----:B------:R-:W-:-:S07]  /*a040*/  MOV R15, 0xffffffff ;  /* 0xffffffff000f7802 */ /* 0x000fce0000000f00 */
[----:B-1---5:R-:W-:Y:S05]  /*a050*/  WARPSYNC.COLLECTIVE R15, `(.L_x_176) ;  /* 0x000000000f0c7348 */ /* 0x022fea0003c00000 */
[----:B------:R-:W-:Y:S02]  /*a060*/  ELECT P6, UR79, PT ;  /* 0x00000000004f782f */ /* 0x000fe400038c0000 */
[----:B------:R-:W-:Y:S01]  /*a070*/  MOV R14, UR79 ;  /* 0x0000004f000e7c02 */ /* 0x000fe20008000f00 */
[----:B-1---5:R-:W-:Y:S10]  /*a080*/  ENDCOLLECTIVE ;  /* 0x000000000000791b */ /* 0x022ff40003800000 */
.L_x_176:
[----:B------:R-:W-:Y:S05]  /*a090*/  BSYNC B0 ;  /* 0x0000000000007941 */ /* 0x000fea0003800000 */
.L_x_175:
[----:B------:R-:W-:Y:S01]  /*a0a0*/  PLOP3.LUT P0, PT, P6, PT, PT, 0x80, 0x8 ;  /* 0x000000000008781c */ /* 0x000fe2000370f070 */
[----:B------:R-:W-:-:S12]  /*a0b0*/  BRA `(.L_x_177) ;  /* 0xffffff9800e07947 */ /* 0x000fd8000383ffff */
.L_x_79:
[----:B-1----:R-:W-:-:S04]  /*a0c0*/  MOV R0, UR5 ;  /* 0x0000000500007c02 */ /* 0x002fc80008000f00 */
[----:B------:R1:W2:Y:S03]  /*a0d0*/  SYNCS.PHASECHK.TRANS64.TRYWAIT P0, [R0+URZ+0x8], R5 ;  /* 0x00000805000075a7 */ /* 0x0002a600080011ff */
[----:B--2---:R-:W-:Y:S05]  /*a0e0*/  @!P0 NANOSLEEP.SYNCS 0x989680 ;  /* 0x009896800000895d */ /* 0x004fea0003900000 */
[----:B------:R-:W2:Y:S02]  /*a0f0*/  @!P0 SYNCS.PHASECHK.TRANS64 P0, [R0+URZ+0x8], R5 ;  /* 0x00000805000085a7 */ /* 0x000ea400080010ff */
[----:B--2---:R-:W-:Y:S05]  /*a100*/  @!P0 BRA `(.L_x_79) ;  /* 0xfffffffc00ec8947 */ /* 0x004fea000383ffff */
[----:B------:R-:W-:Y:S05]  /*a110*/  BRA `(.L_x_78) ;  /* 0xffffff9800e47947 */ /* 0x000fea000383ffff */
.L_x_80:
[----:B-1----:R1:W2:Y:S02]  /*a120*/  SYNCS.PHASECHK.TRANS64.TRYWAIT P0, [R0+URZ+0x130], R5 ;  /* 0x00013005000075a7 */ /* 0x0022a400080011ff */
[----:B--2---:R-:W-:Y:S05]  /*a130*/  @!P0 NANOSLEEP.SYNCS 0x989680 ;  /* 0x009896800000895d */ /* 0x004fea0003900000 */
[----:B------:R-:W2:Y:S02]  /*a140*/  @!P0 SYNCS.PHASECHK.TRANS64 P0, [R0+URZ+0x130], R5 ;  /* 0x00013005000085a7 */ /* 0x000ea400080010ff */
[----:B--2---:R-:W-:Y:S05]  /*a150*/  @!P0 BRA `(.L_x_80) ;  /* 0xfffffffc00f08947 */ /* 0x004fea000383ffff */
[----:B------:R-:W-:Y:S05]  /*a160*/  BRA `(.L_x_178) ;  /* 0xffffff9c00c07947 */ /* 0x000fea000383ffff */
.L_x_82:
[----:B------:R-:W-:-:S07]  /*a170*/  MOV R0, UR23 ;  /* 0x0000001700007c02 */ /* 0x000fce0008000f00 */
.L_x_179:
[----:B-1----:R1:W2:Y:S02]  /*a180*/  SYNCS.PHASECHK.TRANS64.TRYWAIT P0, [R0+URZ+0x170], R5 ;  /* 0x00017005000075a7 */ /* 0x0022a400080011ff */
[----:B--2---:R-:W-:Y:S05]  /*a190*/  @!P0 NANOSLEEP.SYNCS 0x989680 ;  /* 0x009896800000895d */ /* 0x004fea0003900000 */
[----:B------:R-:W2:Y:S02]  /*a1a0*/  @!P0 SYNCS.PHASECHK.TRANS64 P0, [R0+URZ+0x170], R5 ;  /* 0x00017005000085a7 */ /* 0x000ea400080010ff */
[----:B--2---:R-:W-:Y:S05]  /*a1b0*/  @!P0 BRA `(.L_x_179) ;  /* 0xfffffffc00f08947 */ /* 0x004fea000383ffff */
[----:B------:R-:W-:Y:S05]  /*a1c0*/  BRA `(.L_x_180) ;  /* 0xffffffa0000c7947 */ /* 0x000fea000383ffff */
.L_x_85:
[----:B------:R-:W-:Y:S07]  /*a1d0*/  MOV R0, UR5 ;  /* 0x0000000500007c02 */ /* 0x000fee0008000f00 */
.L_x_181:
[----:B-1----:R1:W2:Y:S02]  /*a1e0*/  SYNCS.PHASECHK.TRANS64.TRYWAIT P0, [R0+URZ], R5 ;  /* 0x00000005000075a7 */ /* 0x0022a400080011ff */
[----:B--2---:R-:W-:Y:S05]  /*a1f0*/  @!P0 NANOSLEEP.SYNCS 0x989680 ;  /* 0x009896800000895d */ /* 0x004fea0003900000 */
[----:B------:R-:W2:Y:S02]  /*a200*/  @!P0 SYNCS.PHASECHK.TRANS64 P0, [R0+URZ], R5 ;  /* 0x00000005000085a7 */ /* 0x000ea400080010ff */
[----:B--2---:R-:W-:Y:S05]  /*a210*/  @!P0 BRA `(.L_x_181) ;  /* 0xfffffffc00f08947 */ /* 0x004fea000383ffff */
[----:B------:R-:W-:Y:S05]  /*a220*/  BRA `(.L_x_84) ;  /* 0xffffffa000207947 */ /* 0x000fea000383ffff */
.L_x_89:
[----:B-1----:R-:W-:-:S07]  /*a230*/  MOV R0, UR4 ;  /* 0x0000000400007c02 */ /* 0x002fce0008000f00 */
.L_x_182:
[----:B-1----:R1:W2:Y:S02]  /*a240*/  SYNCS.PHASECHK.TRANS64.TRYWAIT P0, [R0+URZ], R3 ;  /* 0x00000003000075a7 */ /* 0x0022a400080011ff */
[----:B--2---:R-:W-:Y:S05]  /*a250*/  @!P0 NANOSLEEP.SYNCS 0x989680 ;  /* 0x009896800000895d */ /* 0x004fea0003900000 */
[----:B------:R-:W2:Y:S02]  /*a260*/  @!P0 SYNCS.PHASECHK.TRANS64 P0, [R0+URZ], R3 ;  /* 0x00000003000085a7 */ /* 0x000ea400080010ff */
[----:B--2---:R-:W-:Y:S05]  /*a270*/  @!P0 BRA `(.L_x_182) ;  /* 0xfffffffc00f08947 */ /* 0x004fea000383ffff */
[----:B------:R-:W-:Y:S05]  /*a280*/  BRA `(.L_x_183) ;  /* 0xffffffa000ec7947 */ /* 0x000fea000383ffff */
.L_x_90:
[----:B------:R-:W-:-:S07]  /*a290*/  MOV R0, UR5 ;  /* 0x0000000500007c02 */ /* 0x000fce0008000f00 */
.L_x_184:
[----:B-1----:R1:W2:Y:S02]  /*a2a0*/  SYNCS.PHASECHK.TRANS64.TRYWAIT P0, [R0+URZ], R3 ;  /* 0x00000003000075a7 */ /* 0x0022a400080011ff */
[----:B--2---:R-:W-:Y:S05]  /*a2b0*/  @!P0 NANOSLEEP.SYNCS 0x989680 ;  /* 0x009896800000895d */ /* 0x004fea0003900000 */
[----:B------:R-:W2:Y:S02]  /*a2c0*/  @!P0 SYNCS.PHASECHK.TRANS64 P0, [R0+URZ], R3 ;  /* 0x00000003000085a7 */ /* 0x000ea400080010ff */
[----:B--2---:R-:W-:Y:S05]  /*a2d0*/  @!P0 BRA `(.L_x_184) ;  /* 0xfffffffc00f08947 */ /* 0x004fea000383ffff */
[----:B------:R-:W-:Y:S05]  /*a2e0*/  BRA `(.L_x_185) ;  /* 0xffffffa000f87947 */ /* 0x000fea000383ffff */
.L_x_91:
[----:B------:R-:W-:-:S07]  /*a2f0*/  MOV R0, UR5 ;  /* 0x0000000500007c02 */ /* 0x000fce0008000f00 */
.L_x_186:
[----:B-1----:R1:W2:Y:S02]  /*a300*/  SYNCS.PHASECHK.TRANS64.TRYWAIT P0, [R0+URZ], R3 ;  /* 0x00000003000075a7 */ /* 0x0022a400080011ff */
[----:B--2---:R-:W-:Y:S05]  /*a310*/  @!P0 NANOSLEEP.SYNCS 0x989680 ;  /* 0x009896800000895d */ /* 0x004fea0003900000 */
[----:B------:R-:W2:Y:S02]  /*a320*/  @!P0 SYNCS.PHASECHK.TRANS64 P0, [R0+URZ], R3 ;  /* 0x00000003000085a7 */ /* 0x000ea400080010ff */
[----:B--2---:R-:W-:Y:S05]  /*a330*/  @!P0 BRA `(.L_x_186) ;  /* 0xfffffffc00f08947 */ /* 0x004fea000383ffff */
[----:B------:R-:W-:Y:S05]  /*a340*/  BRA `(.L_x_187) ;  /* 0xffffffa400047947 */ /* 0x000fea000383ffff */
.L_x_94:
[----:B------:R-:W-:-:S07]  /*a350*/  MOV R0, UR17 ;  /* 0x0000001100007c02 */ /* 0x000fce0008000f00 */
.L_x_188:
[----:B-1----:R1:W2:Y:S02]  /*a360*/  SYNCS.PHASECHK.TRANS64.TRYWAIT P1, [R0+URZ+0x1b0], R3 ;  /* 0x0001b003000075a7 */ /* 0x0022a400080211ff */
[----:B--2---:R-:W-:Y:S05]  /*a370*/  @!P1 NANOSLEEP.SYNCS 0x989680 ;  /* 0x009896800000995d */ /* 0x004fea0003900000 */
[----:B------:R-:W2:Y:S02]  /*a380*/  @!P1 SYNCS.PHASECHK.TRANS64 P1, [R0+URZ+0x1b0], R3 ;  /* 0x0001b003000095a7 */ /* 0x000ea400080210ff */
[----:B--2---:R-:W-:Y:S05]  /*a390*/  @!P1 BRA `(.L_x_188) ;  /* 0xfffffffc00f09947 */ /* 0x004fea000383ffff */
[----:B------:R-:W-:Y:S05]  /*a3a0*/  BRA `(.L_x_189) ;  /* 0xffffffa400507947 */ /* 0x000fea000383ffff */
.L_x_99:
[----:B--2---:R2:W3:Y:S02]  /*a3b0*/  SYNCS.PHASECHK.TRANS64.TRYWAIT P0, [R12+URZ+0x130], R9 ;  /* 0x000130090c0075a7 */ /* 0x0044e400080011ff */
[----:B---3--:R-:W-:Y:S05]  /*a3c0*/  @!P0 NANOSLEEP.SYNCS 0x989680 ;  /* 0x009896800000895d */ /* 0x008fea0003900000 */
[----:B------:R-:W3:Y:S02]  /*a3d0*/  @!P0 SYNCS.PHASECHK.TRANS64 P0, [R12+URZ+0x130], R9 ;  /* 0x000130090c0085a7 */ /* 0x000ee400080010ff */
[----:B---3--:R-:W-:Y:S05]  /*a3e0*/  @!P0 BRA `(.L_x_99) ;  /* 0xfffffffc00f08947 */ /* 0x008fea000383ffff */
[----:B------:R-:W-:Y:S05]  /*a3f0*/  BRA `(.L_x_190) ;  /* 0xffffffa800707947 */ /* 0x000fea000383ffff */
.L_x_102:
[----:B------:R-:W-:Y:S07]  /*a400*/  MOV R0, UR21 ;  /* 0x0000001500007c02 */ /* 0x000fee0008000f00 */
.L_x_191:
[----:B--2---:R2:W3:Y:S02]  /*a410*/  SYNCS.PHASECHK.TRANS64.TRYWAIT P2, [R0+URZ+0x128], R11 ;  /* 0x0001280b000075a7 */ /* 0x0044e400080411ff */
[----:B---3--:R-:W-:Y:S05]  /*a420*/  @!P2 NANOSLEEP.SYNCS 0x989680 ;  /* 0x009896800000a95d */ /* 0x008fea0003900000 */
[----:B------:R-:W3:Y:S02]  /*a430*/  @!P2 SYNCS.PHASECHK.TRANS64 P2, [R0+URZ+0x128], R11 ;  /* 0x0001280b0000a5a7 */ /* 0x000ee400080410ff */
[----:B---3--:R-:W-:Y:S05]  /*a440*/  @!P2 BRA `(.L_x_191) ;  /* 0xfffffffc00f0a947 */ /* 0x008fea000383ffff */
[----:B------:R-:W-:Y:S05]  /*a450*/  BRA `(.L_x_101) ;  /* 0xffffffac00d87947 */ /* 0x000fea000383ffff */
.L_x_105:
[----:B--2---:R-:W-:Y:S07]  /*a460*/  MOV R0, UR21 ;  /* 0x0000001500007c02 */ /* 0x004fee0008000f00 */
.L_x_192:
[----:B--2---:R2:W3:Y:S02]  /*a470*/  SYNCS.PHASECHK.TRANS64.TRYWAIT P0, [R0+URZ+0x110], R9 ;  /* 0x00011009000075a7 */ /* 0x0044e400080011ff */
[----:B---3--:R-:W-:Y:S05]  /*a480*/  @!P0 NANOSLEEP.SYNCS 0x989680 ;  /* 0x009896800000895d */ /* 0x008fea0003900000 */
[----:B------:R-:W3:Y:S02]  /*a490*/  @!P0 SYNCS.PHASECHK.TRANS64 P0, [R0+URZ+0x110], R9 ;  /* 0x00011009000085a7 */ /* 0x000ee400080010ff */
[----:B---3--:R-:W-:Y:S05]  /*a4a0*/  @!P0 BRA `(.L_x_192) ;  /* 0xfffffffc00f08947 */ /* 0x008fea000383ffff */
[----:B------:R-:W-:Y:S05]  /*a4b0*/  BRA `(.L_x_193) ;  /* 0xffffffb000347947 */ /* 0x000fea000383ffff */
.L_x_106:
[----:B------:R-:W-:Y:S07]  /*a4c0*/  MOV R0, UR21 ;  /* 0x0000001500007c02 */ /* 0x000fee0008000f00 */
.L_x_194:
[----:B--2---:R2:W3:Y:S02]  /*a4d0*/  SYNCS.PHASECHK.TRANS64.TRYWAIT P0, [R0+URZ+0x118], R9 ;  /* 0x00011809000075a7 */ /* 0x0044e400080011ff */
[----:B---3--:R-:W-:Y:S05]  /*a4e0*/  @!P0 NANOSLEEP.SYNCS 0x989680 ;  /* 0x009896800000895d */ /* 0x008fea0003900000 */
[----:B------:R-:W3:Y:S02]  /*a4f0*/  @!P0 SYNCS.PHASECHK.TRANS64 P0, [R0+URZ+0x118], R9 ;  /* 0x00011809000085a7 */ /* 0x000ee400080010ff */
[----:B---3--:R-:W-:Y:S05]  /*a500*/  @!P0 BRA `(.L_x_194) ;  /* 0xfffffffc00f08947 */ /* 0x008fea000383ffff */
[----:B------:R-:W-:Y:S05]  /*a510*/  BRA `(.L_x_195) ;  /* 0xffffffb000707947 */ /* 0x000fea000383ffff */
.L_x_108:
[----:B------:R-:W-:-:S07]  /*a520*/  MOV R0, UR21 ;  /* 0x0000001500007c02 */ /* 0x000fce0008000f00 */
.L_x_196:
[----:B---3--:R3:W4:Y:S02]  /*a530*/  SYNCS.PHASECHK.TRANS64.TRYWAIT P0, [R0+URZ+0x110], R3 ;  /* 0x00011003000075a7 */ /* 0x00872400080011ff */
[----:B----4-:R-:W-:Y:S05]  /*a540*/  @!P0 NANOSLEEP.SYNCS 0x989680 ;  /* 0x009896800000895d */ /* 0x010fea0003900000 */
[----:B------:R-:W4:Y:S02]  /*a550*/  @!P0 SYNCS.PHASECHK.TRANS64 P0, [R0+URZ+0x110], R3 ;  /* 0x00011003000085a7 */ /* 0x000f2400080010ff */
[----:B----4-:R-:W-:Y:S05]  /*a560*/  @!P0 BRA `(.L_x_196) ;  /* 0xfffffffc00f08947 */ /* 0x010fea000383ffff */
[----:B------:R-:W-:Y:S05]  /*a570*/  BRA `(.L_x_197) ;  /* 0xffffffb000e47947 */ /* 0x000fea000383ffff */
.L_x_110:
[----:B-1----:R1:W2:Y:S02]  /*a580*/  SYNCS.PHASECHK.TRANS64.TRYWAIT P0, [R3+URZ+0x130], R0 ;  /* 0x00013000030075a7 */ /* 0x0022a400080011ff */
[----:B--2---:R-:W-:Y:S05]  /*a590*/  @!P0 NANOSLEEP.SYNCS 0x989680 ;  /* 0x009896800000895d */ /* 0x004fea0003900000 */
[----:B------:R-:W2:Y:S02]  /*a5a0*/  @!P0 SYNCS.PHASECHK.TRANS64 P0, [R3+URZ+0x130], R0 ;  /* 0x00013000030085a7 */ /* 0x000ea400080010ff */
[----:B--2---:R-:W-:Y:S05]  /*a5b0*/  @!P0 BRA `(.L_x_110) ;  /* 0xfffffffc00f08947 */ /* 0x004fea000383ffff */
[----:B------:R-:W-:Y:S05]  /*a5c0*/  BRA `(.L_x_198) ;  /* 0xffffffb400a07947 */ /* 0x000fea000383ffff */
.L_x_121:
[----:B-1----:R1:W2:Y:S02]  /*a5d0*/  SYNCS.PHASECHK.TRANS64.TRYWAIT P1, [R3+URZ+0x100], R0 ;  /* 0x00010000030075a7 */ /* 0x0022a400080211ff */
[----:B--2---:R-:W-:Y:S05]  /*a5e0*/  @!P1 NANOSLEEP.SYNCS 0x989680 ;  /* 0x009896800000995d */ /* 0x004fea0003900000 */
[----:B------:R-:W2:Y:S02]  /*a5f0*/  @!P1 SYNCS.PHASECHK.TRANS64 P1, [R3+URZ+0x100], R0 ;  /* 0x00010000030095a7 */ /* 0x000ea400080210ff */
[----:B--2---:R-:W-:Y:S05]  /*a600*/  @!P1 BRA `(.L_x_121) ;  /* 0xfffffffc00f09947 */ /* 0x004fea000383ffff */
[----:B------:R-:W-:Y:S05]  /*a610*/  BRA `(.L_x_120) ;  /* 0xffffffc400207947 */ /* 0x000fea000383ffff */
.L_x_123:
[----:B-1----:R1:W4:Y:S02]  /*a620*/  SYNCS.PHASECHK.TRANS64.TRYWAIT P0, [R144+URZ+0x150], R5 ;  /* 0x00015005900075a7 */ /* 0x00232400080011ff */
[----:B----4-:R-:W-:Y:S05]  /*a630*/  @!P0 NANOSLEEP.SYNCS 0x989680 ;  /* 0x009896800000895d */ /* 0x010fea0003900000 */
[----:B------:R-:W4:Y:S02]  /*a640*/  @!P0 SYNCS.PHASECHK.TRANS64 P0, [R144+URZ+0x150], R5 ;  /* 0x00015005900085a7 */ /* 0x000f2400080010ff */
[----:B----4-:R-:W-:Y:S05]  /*a650*/  @!P0 BRA `(.L_x_123) ;  /* 0xfffffffc00f08947 */ /* 0x010fea000383ffff */
[----:B------:R-:W-:Y:S05]  /*a660*/  BRA `(.L_x_122) ;  /* 0xffffffc4007c7947 */ /* 0x000fea000383ffff */
.L_x_131:
[----:B--2---:R2:W3:Y:S02]  /*a670*/  SYNCS.PHASECHK.TRANS64.TRYWAIT P0, [R114+URZ+0x100], R3 ;  /* 0x00010003720075a7 */ /* 0x0044e400080011ff */
[----:B---3--:R-:W-:Y:S05]  /*a680*/  @!P0 NANOSLEEP.SYNCS 0x989680 ;  /* 0x009896800000895d */ /* 0x008fea0003900000 */
[----:B------:R-:W3:Y:S02]  /*a690*/  @!P0 SYNCS.PHASECHK.TRANS64 P0, [R114+URZ+0x100], R3 ;  /* 0x00010003720085a7 */ /* 0x000ee400080010ff */
[----:B---3--:R-:W-:Y:S05]  /*a6a0*/  @!P0 BRA `(.L_x_131) ;  /* 0xfffffffc00f08947 */ /* 0x008fea000383ffff */
[----:B------:R-:W-:Y:S05]  /*a6b0*/  BRA `(.L_x_130) ;  /* 0xffffffd800807947 */ /* 0x000fea000383ffff */
        .weak           $__internal_0_$__cuda_sm10x_tcgen05_guardrail_trap_col_being_dealloced_not_returned_by_alloc
        .type           $__internal_0_$__cuda_sm10x_tcgen05_guardrail_trap_col_being_dealloced_not_returned_by_alloc,@function
        .size           $__internal_0_$__cuda_sm10x_tcgen05_guardrail_trap_col_being_dealloced_not_returned_by_alloc,($__internal_1_$__cuda_sm10x_tcgen05_guardrail_trap_phase_invalid_during_alloc - $__internal_0_$__cuda_sm10x_tcgen05_guardrail_trap_col_being_dealloced_not_returned_by_alloc)
$__internal_0_$__cuda_sm10x_tcgen05_guardrail_trap_col_being_dealloced_not_returned_by_alloc:
[----:B------:R-:W-:Y:S05]  /*a6c0*/  BPT.TRAP 0x1 ;  /* 0x000000040000795c */ /* 0x000fea0000300000 */
[----:B------:R-:W-:-:S04]  /*a6d0*/  HFMA2 R3, -RZ, RZ, 0, 0 ;  /* 0x00000000ff037431 */ /* 0x000fc800000001ff */
[----:B------:R-:W-:Y:S05]  /*a6e0*/  RET.REL.NODEC R2 `(_ZN7cutlass13device_kernelINS_4gemm6kernel13GemmUniversalIN4cute5tupleIJiiiiEEENS1_10collective13CollectiveMmaINS1_35MainloopSm100TmaUmmaWarpSpecializedILi16ELi2ELi4ENS5_IJNS4_1CILi2EEESB_NSA_ILi1EEEEEEEENS5_IJNSA_ILi256EEENSA_ILi128EEENSA_ILi64EEEEEEaNS5_IJlSC_lEEEaSJ_NS4_8TiledMMAINS4_8MMA_AtomIJNS4_21SM100_MMA_S8_2x1SM_SSIaaiLi256ELi128ELNS4_4UMMA5MajorE0ELSO_0ELNSN_8SaturateE0EEEEEENS4_6LayoutINS5_IJSC_SC_SC_EEENS5_IJNSA_ILi0EEESU_SU_EEEEENS5_IJNS4_10UnderscoreESX_SX_EEEEENS4_28SM100_TMA_2SM_LOAD_MULTICASTENS4_14ComposedLayoutINS4_7SwizzleILi2ELi4ELi3EEENS4_18smem_ptr_flag_bitsILi8EEENSS_INS5_IJNSA_ILi8EEESH_EEENS5_IJSH_SC_EEEEEEEvNS4_8identityENS4_18SM100_TMA_2SM_LOADES1A_vS1B_EENS_8epilogue10collective18CollectiveEpilogueINS1E_23Sm100TmaWarpSpecializedILi2ELi2ELi64ELb0ELb0EEEJNS5_IJSG_SG_SH_EEENS5_IJNSS_ISG_SC_EENSS_ISH_SC_EEEEEaSJ_aSJ_NS1E_6fusion15FusionCallbacksIS1I_NS1N_17LinearCombinationIaiaiLNS_15FloatRoundStyleE2EEES1J_S1M_JEEENS4_5SM1004TMEM4LOAD26SM100_TMEM_LOAD_32dp32b64xENS4_13SM90_TMA_LOADES1A_NS4_39AutoVectorizingCopyWithAssumedAlignmentILi128EEENS4_14SM90_TMA_STOREES1A_S1Z_S1Z_EEEvvEEEEvNT_6ParamsE) ;  /* 0xffffff5802447950 */ /* 0x000fea0003c3ffff */
        .weak           $__internal_1_$__cuda_sm10x_tcgen05_guardrail_trap_phase_invalid_during_alloc
        .type           $__internal_1_$__cuda_sm10x_tcgen05_guardrail_trap_phase_invalid_during_alloc,@function
        .size           $__internal_1_$__cuda_sm10x_tcgen05_guardrail_trap_phase_invalid_during_alloc,($__internal_2_$__cuda_sm10x_tcgen05_guardrail_trap_unallocated_columns_being_dealloced - $__internal_1_$__cuda_sm10x_tcgen05_guardrail_trap_phase_invalid_during_alloc)
$__internal_1_$__cuda_sm10x_tcgen05_guardrail_trap_phase_invalid_during_alloc:
[----:B------:R-:W-:Y:S05]  /*a6f0*/  BPT.TRAP 0x1 ;  /* 0x000000040000795c */ /* 0x000fea0000300000 */
[----:B------:R-:W-:-:S04]  /*a700*/  MOV R5, 0x0 ;  /* 0x0000000000057802 */ /* 0x000fc80000000f00 */
[----:B------:R-:W-:Y:S05]  /*a710*/  RET.REL.NODEC R4 `(_ZN7cutlass13device_kernelINS_4gemm6kernel13GemmUniversalIN4cute5tupleIJiiiiEEENS1_10collective13CollectiveMmaINS1_35MainloopSm100TmaUmmaWarpSpecializedILi16ELi2ELi4ENS5_IJNS4_1CILi2EEESB_NSA_ILi1EEEEEEEENS5_IJNSA_ILi256EEENSA_ILi128EEENSA_ILi64EEEEEEaNS5_IJlSC_lEEEaSJ_NS4_8TiledMMAINS4_8MMA_AtomIJNS4_21SM100_MMA_S8_2x1SM_SSIaaiLi256ELi128ELNS4_4UMMA5MajorE0ELSO_0ELNSN_8SaturateE0EEEEEENS4_6LayoutINS5_IJSC_SC_SC_EEENS5_IJNSA_ILi0EEESU_SU_EEEEENS5_IJNS4_10UnderscoreESX_SX_EEEEENS4_28SM100_TMA_2SM_LOAD_MULTICASTENS4_14ComposedLayoutINS4_7SwizzleILi2ELi4ELi3EEENS4_18smem_ptr_flag_bitsILi8EEENSS_INS5_IJNSA_ILi8EEESH_EEENS5_IJSH_SC_EEEEEEEvNS4_8identityENS4_18SM100_TMA_2SM_LOADES1A_vS1B_EENS_8epilogue10collective18CollectiveEpilogueINS1E_23Sm100TmaWarpSpecializedILi2ELi2ELi64ELb0ELb0EEEJNS5_IJSG_SG_SH_EEENS5_IJNSS_ISG_SC_EENSS_ISH_SC_EEEEEaSJ_aSJ_NS1E_6fusion15FusionCallbacksIS1I_NS1N_17LinearCombinationIaiaiLNS_15FloatRoundStyleE2EEES1J_S1M_JEEENS4_5SM1004TMEM4LOAD26SM100_TMEM_LOAD_32dp32b64xENS4_13SM90_TMA_LOADES1A_NS4_39AutoVectorizingCopyWithAssumedAlignmentILi128EEENS4_14SM90_TMA_STOREES1A_S1Z_S1Z_EEEvvEEEEvNT_6ParamsE) ;  /* 0xffffff5804387950 */ /* 0x000fea0003c3ffff */
        .weak           $__internal_2_$__cuda_sm10x_tcgen05_guardrail_trap_unallocated_columns_being_dealloced
        .type           $__internal_2_$__cuda_sm10x_tcgen05_guardrail_trap_unallocated_columns_being_dealloced,@function
        .size           $__internal_2_$__cuda_sm10x_tcgen05_guardrail_trap_unallocated_columns_being_dealloced,(.L_x_200 - $__internal_2_$__cuda_sm10x_tcgen05_guardrail_trap_unallocated_columns_being_dealloced)
$__internal_2_$__cuda_sm10x_tcgen05_guardrail_trap_unallocated_columns_being_dealloced:
[----:B------:R-:W-:Y:S05]  /*a720*/  BPT.TRAP 0x1 ;  /* 0x000000040000795c */ /* 0x000fea0000300000 */
[----:B------:R-:W-:-:S04]  /*a730*/  HFMA2 R3, -RZ, RZ, 0, 0 ;  /* 0x00000000ff037431 */ /* 0x000fc800000001ff */
[----:B------:R-:W-:Y:S05]  /*a740*/  RET.REL.NODEC R2 `(_ZN7cutlass13device_kernelINS_4gemm6kernel13GemmUniversalIN4cute5tupleIJiiiiEEENS1_10collective13CollectiveMmaINS1_35MainloopSm100TmaUmmaWarpSpecializedILi16ELi2ELi4ENS5_IJNS4_1CILi2EEESB_NSA_ILi1EEEEEEEENS5_IJNSA_ILi256EEENSA_ILi128EEENSA_ILi64EEEEEEaNS5_IJlSC_lEEEaSJ_NS4_8TiledMMAINS4_8MMA_AtomIJNS4_21SM100_MMA_S8_2x1SM_SSIaaiLi256ELi128ELNS4_4UMMA5MajorE0ELSO_0ELNSN_8SaturateE0EEEEEENS4_6LayoutINS5_IJSC_SC_SC_EEENS5_IJNSA_ILi0EEESU_SU_EEEEENS5_IJNS4_10UnderscoreESX_SX_EEEEENS4_28SM100_TMA_2SM_LOAD_MULTICASTENS4_14ComposedLayoutINS4_7SwizzleILi2ELi4ELi3EEENS4_18smem_ptr_flag_bitsILi8EEENSS_INS5_IJNSA_ILi8EEESH_EEENS5_IJSH_SC_EEEEEEEvNS4_8identityENS4_18SM100_TMA_2SM_LOADES1A_vS1B_EENS_8epilogue10collective18CollectiveEpilogueINS1E_23Sm100TmaWarpSpecializedILi2ELi2ELi64ELb0ELb0EEEJNS5_IJSG_SG_SH_EEENS5_IJNSS_ISG_SC_EENSS_ISH_SC_EEEEEaSJ_aSJ_NS1E_6fusion15FusionCallbacksIS1I_NS1N_17LinearCombinationIaiaiLNS_15FloatRoundStyleE2EEES1J_S1M_JEEENS4_5SM1004TMEM4LOAD26SM100_TMEM_LOAD_32dp32b64xENS4_13SM90_TMA_LOADES1A_NS4_39AutoVectorizingCopyWithAssumedAlignmentILi128EEENS4_14SM90_TMA_STOREES1A_S1Z_S1Z_EEEvvEEEEvNT_6ParamsE) ;  /* 0xffffff58022c7950 */ /* 0x000fea0003c3ffff */
.L_x_199:
[----:B------:R-:W-:-:S00]  /*a750*/  BRA `(.L_x_199) ;  /* 0xfffffffc00fc7947 */ /* 0x000fc0000383ffff */
[----:B------:R-:W-:-:S00]  /*a760*/  NOP ;  /* 0x0000000000007918 */ /* 0x000fc00000000000 */
        /* <DEDUP_REMOVED lines=9> */
.L_x_200:


//--------------------- .nv.global.init           --------------------------
	.section	.nv.global.init,"aw",@progbits
.nv.global.init:
	.type		$str$27,@object
	.size		$str$27,($str$28 - $str$27)
$str$27:
        /*0000*/ 	.byte	0x28, 0x61, 0x64, 0x64, 0x72, 0x65, 0x73, 0x73, 0x20, 0x26, 0x20, 0x6d, 0x61, 0x73, 0x6b, 0x29
        /*0010*/ 	.byte	0x20, 0x3d, 0x3d, 0x20, 0x30, 0x00
	.type		$str$28,@object
	.size		$str$28,($str$26 - $str$28)
$str$28:
        /*0016*/ 	.byte	0x2f, 0x74, 0x6d, 0x70, 0x2f, 0x63, 0x75, 0x74, 0x6c, 0x61, 0x73, 0x73, 0x5f, 0x73, 0x77, 0x65
        /*0026*/ 	.byte	0x65, 0x70, 0x5f, 0x73, 0x72, 0x63, 0x2f, 0x69, 0x6e, 0x63, 0x6c, 0x75, 0x64, 0x65, 0x2f, 0x63
        /*0036*/ 	.byte	0x75, 0x74, 0x65, 0x2f, 0x70, 0x6f, 0x69, 0x6e, 0x74, 0x65, 0x72, 0x5f, 0x66, 0x6c, 0x61, 0x67
        /*0046*/ 	.byte	0x67, 0x65, 0x64, 0x2e, 0x68, 0x70, 0x70, 0x00
	.type		$str$26,@object
	.size		$str$26,($str$25 - $str$26)
$str$26:
        /*004e*/ 	.byte	0x2f, 0x74, 0x6d, 0x70, 0x2f, 0x63, 0x75, 0x74, 0x6c, 0x61, 0x73, 0x73, 0x5f, 0x73, 0x77, 0x65
        /*005e*/ 	.byte	0x65, 0x70, 0x5f, 0x73, 0x72, 0x63, 0x2f, 0x69, 0x6e, 0x63, 0x6c, 0x75, 0x64, 0x65, 0x2f, 0x63
        /*006e*/ 	.byte	0x75, 0x74, 0x65, 0x2f, 0x61, 0x74, 0x6f, 0x6d, 0x2f, 0x63, 0x6f, 0x70, 0x79, 0x5f, 0x74, 0x72
        /*007e*/ 	.byte	0x61, 0x69, 0x74, 0x73, 0x5f, 0x73, 0x6d, 0x31, 0x30, 0x30, 0x2e, 0x68, 0x70, 0x70, 0x00
	.type		$str$25,@object
	.size		$str$25,(__unnamed_1 - $str$25)
$str$25:
        /*008d*/ 	.byte	0x28, 0x28, 0x75, 0x69, 0x6e, 0x74, 0x33, 0x32, 0x5f, 0x74, 0x28, 0x74, 0x68, 0x72, 0x65, 0x61
        /*009d*/ 	.byte	0x64, 0x49, 0x64, 0x78, 0x2e, 0x78, 0x29, 0x20, 0x2f, 0x20, 0x33, 0x32, 0x29, 0x20, 0x25, 0x20
        /*00ad*/ 	.byte	0x34, 0x29, 0x20, 0x3d, 0x3d, 0x20, 0x28, 0x28, 0x28, 0x74, 0x6d, 0x65, 0x6d, 0x5f, 0x61, 0x64
        /*00bd*/ 	.byte	0x64, 0x72, 0x20, 0x3e, 0x3e, 0x20, 0x31, 0x36, 0x29, 0x20, 0x2f, 0x20, 0x33, 0x32, 0x29, 0x20
        /*00cd*/ 	.byte	0x25, 0x20, 0x34, 0x29, 0x00
	.type		__unnamed_1,@object
	.size		__unnamed_1,(__unnamed_2 - __unnamed_1)
__unnamed_1:
        /*00d2*/ 	.byte	0x61, 0x75, 0x74, 0x6f, 0x20, 0x63, 0x75, 0x74, 0x65, 0x3a, 0x3a, 0x61, 0x73, 0x5f, 0x70, 0x6f
        /* <DEDUP_REMOVED lines=24> */
        /*0262*/ 	.byte	0x5d, 0x00
	.type		__unnamed_2,@object
	.size		__unnamed_2,(.L_2 - __unnamed_2)
__unnamed_2:
        /* <DEDUP_REMOVED lines=42> */
        /*0504*/ 	.byte	0x43, 0x3c, 0x30, 0x3e, 0x3e, 0x3e, 0x3e, 0x5d, 0x00
.L_2:


//--------------------- .nv.shared._ZN7cutlass13device_kernelINS_4gemm6kernel13GemmUniversalIN4cute5tupleIJiiiiEEENS1_10collective13CollectiveMmaINS1_35MainloopSm100TmaUmmaWarpSpecializedILi16ELi2ELi4ENS5_IJNS4_1CILi2EEESB_NSA_ILi1EEEEEEEENS5_IJNSA_ILi256EEENSA_ILi128EEENSA_ILi64EEEEEEaNS5_IJlSC_lEEEaSJ_NS4_8TiledMMAINS4_8MMA_AtomIJNS4_21SM100_MMA_S8_2x1SM_SSIaaiLi256ELi128ELNS4_4UMMA5MajorE0ELSO_0ELNSN_8SaturateE0EEEEEENS4_6LayoutINS5_IJSC_SC_SC_EEENS5_IJNSA_ILi0EEESU_SU_EEEEENS5_IJNS4_10UnderscoreESX_SX_EEEEENS4_28SM100_TMA_2SM_LOAD_MULTICASTENS4_14ComposedLayoutINS4_7SwizzleILi2ELi4ELi3EEENS4_18smem_ptr_flag_bitsILi8EEENSS_INS5_IJNSA_ILi8EEESH_EEENS5_IJSH_SC_EEEEEEEvNS4_8identityENS4_18SM100_TMA_2SM_LOADES1A_vS1B_EENS_8epilogue10collective18CollectiveEpilogueINS1E_23Sm100TmaWarpSpecializedILi2ELi2ELi64ELb0ELb0EEEJNS5_IJSG_SG_SH_EEENS5_IJNSS_ISG_SC_EENSS_ISH_SC_EEEEEaSJ_aSJ_NS1E_6fusion15FusionCallbacksIS1I_NS1N_17LinearCombinationIaiaiLNS_15FloatRoundStyleE2EEES1J_S1M_JEEENS4_5SM1004TMEM4LOAD26SM100_TMEM_LOAD_32dp32b64xENS4_13SM90_TMA_LOADES1A_NS4_39AutoVectorizingCopyWithAssumedAlignmentILi128EEENS4_14SM90_TMA_STOREES1A_S1Z_S1Z_EEEvvEEEEvNT_6ParamsE --------------------------
	.section	.nv.shared._ZN7cutlass13device_kernelINS_4gemm6kernel13GemmUniversalIN4cute5tupleIJiiiiEEENS1_10collective13CollectiveMmaINS1_35MainloopSm100TmaUmmaWarpSpecializedILi16ELi2ELi4ENS5_IJNS4_1CILi2EEESB_NSA_ILi1EEEEEEEENS5_IJNSA_ILi256EEENSA_ILi128EEENSA_ILi64EEEEEEaNS5_IJlSC_lEEEaSJ_NS4_8TiledMMAINS4_8MMA_AtomIJNS4_21SM100_MMA_S8_2x1SM_SSIaaiLi256ELi128ELNS4_4UMMA5MajorE0ELSO_0ELNSN_8SaturateE0EEEEEENS4_6LayoutINS5_IJSC_SC_SC_EEENS5_IJNSA_ILi0EEESU_SU_EEEEENS5_IJNS4_10UnderscoreESX_SX_EEEEENS4_28SM100_TMA_2SM_LOAD_MULTICASTENS4_14ComposedLayoutINS4_7SwizzleILi2ELi4ELi3EEENS4_18smem_ptr_flag_bitsILi8EEENSS_INS5_IJNSA_ILi8EEESH_EEENS5_IJSH_SC_EEEEEEEvNS4_8identityENS4_18SM100_TMA_2SM_LOADES1A_vS1B_EENS_8epilogue10collective18CollectiveEpilogueINS1E_23Sm100TmaWarpSpecializedILi2ELi2ELi64ELb0ELb0EEEJNS5_IJSG_SG_SH_EEENS5_IJNSS_ISG_SC_EENSS_ISH_SC_EEEEEaSJ_aSJ_NS1E_6fusion15FusionCallbacksIS1I_NS1N_17LinearCombinationIaiaiLNS_15FloatRoundStyleE2EEES1J_S1M_JEEENS4_5SM1004TMEM4LOAD26SM100_TMEM_LOAD_32dp32b64xENS4_13SM90_TMA_LOADES1A_NS4_39AutoVectorizingCopyWithAssumedAlignmentILi128EEENS4_14SM90_TMA_STOREES1A_S1Z_S1Z_EEEvvEEEEvNT_6ParamsE,"aw",@nobits
	.sectionflags	@""
	.align	16
	.zero		1024


//--------------------- .nv.shared.reserved.0     --------------------------
	.section	.nv.shared.reserved.0,"aw",@nobits
	.weak		__nv_reservedSMEM_offset_0_alias
	.size		__nv_reservedSMEM_offset_0_alias, 0, 64
	.other		__nv_reservedSMEM_offset_0_alias,@"STO_CUDA_RESERVED_SHARED STV_DEFAULT"
__nv_reservedSMEM_offset_0_alias:
	.zero		0
.nv.shared.reserved.0:
	.zero		64
	.weak		__nv_reservedSMEM_tcgen05_partition
	.type		__nv_reservedSMEM_tcgen05_partition,@object
	.size		__nv_reservedSMEM_tcgen05_partition,(.L_0 - __nv_reservedSMEM_tcgen05_partition)
__nv_reservedSMEM_tcgen05_partition:
	.zero		32
.L_0:


//--------------------- .nv.global                --------------------------
	.section	.nv.global,"aw",@nobits
.nv.global:
	.type		_ZN40_INTERNAL_0a68455a_4_k_cu_8a7a1a8a_212714cute1_E,@object
	.size		_ZN40_INTERNAL_0a68455a_4_k_cu_8a7a1a8a_212714cute1_E,(_ZN40_INTERNAL_0a68455a_4_k_cu_8a7a1a8a_212714cuda3std3__45__cpo6cbeginE - _ZN40_INTERNAL_0a68455a_4_k_cu_8a7a1a8a_212714cute1_E)
_ZN40_INTERNAL_0a68455a_4_k_cu_8a7a1a8a_212714cute1_E:
	.zero		1
	.type		_ZN40_INTERNAL_0a68455a_4_k_cu_8a7a1a8a_212714cuda3std3__45__cpo6cbeginE,@object
	.size		_ZN40_INTERNAL_0a68455a_4_k_cu_8a7a1a8a_212714cuda3std3__45__cpo6cbeginE,(_ZN40_INTERNAL_0a68455a_4_k_cu_8a7a1a8a_212714cuda3std3__48in_placeE - _ZN40_INTERNAL_0a68455a_4_k_cu_8a7a1a8a_212714cuda3std3__45__cpo6cbeginE)
_ZN40_INTERNAL_0a68455a_4_k_cu_8a7a1a8a_212714cuda3std3__45__cpo6cbeginE:
	.zero		1
	.type		_ZN40_INTERNAL_0a68455a_4_k_cu_8a7a1a8a_212714cuda3std3__48in_placeE,@object
	.size		_ZN40_INTERNAL_0a68455a_4_k_cu_8a7a1a8a_212714cuda3std3__48in_placeE,(_ZN40_INTERNAL_0a68455a_4_k_cu_8a7a1a8a_212714cuda3std6ranges3__45__cpo9iter_moveE - _ZN40_INTERNAL_0a68455a_4_k_cu_8a7a1a8a_212714cuda3std3__48in_placeE)
_ZN40_INTERNAL_0a68455a_4_k_cu_8a7a1a8a_212714cuda3std3__48in_placeE:
	.zero		1
	.type		_ZN40_INTERNAL_0a68455a_4_k_cu_8a7a1a8a_212714cuda3std6ranges3__45__cpo9iter_moveE,@object
	.size		_ZN40_INTERNAL_0a68455a_4_k_cu_8a7a1a8a_212714cuda3std6ranges3__45__cpo9iter_moveE,(_ZN40_INTERNAL_0a68455a_4_k_cu_8a7a1a8a_212714cuda3std3__45__cpo5beginE - _ZN40_INTERNAL_0a68455a_4_k_cu_8a7a1a8a_212714cuda3std6ranges3__45__cpo9iter_moveE)
_ZN40_INTERNAL_0a68455a_4_k_cu_8a7a1a8a_212714cuda3std6ranges3__45__cpo9iter_moveE:
	.zero		1
	.type		_ZN40_INTERNAL_0a68455a_4_k_cu_8a7a1a8a_212714cuda3std3__45__cpo5beginE,@object
	.size		_ZN40_INTERNAL_0a68455a_4_k_cu_8a7a1a8a_212714cuda3std3__45__cpo5beginE,(_ZN40_INTERNAL_0a68455a_4_k_cu_8a7a1a8a_212714cuda3std3__442_GLOBAL__N__0a68455a_4_k_cu_8a7a1a8a_212716ignoreE - _ZN40_INTERNAL_0a68455a_4_k_cu_8a7a1a8a_212714cuda3std3__45__cpo5beginE)
_ZN40_INTERNAL_0a68455a_4_k_cu_8a7a1a8a_212714cuda3std3__45__cpo5beginE:
	.zero		1
	.type		_ZN40_INTERNAL_0a68455a_4_k_cu_8a7a1a8a_212714cuda3std3__442_GLOBAL__N__0a68455a_4_k_cu_8a7a1a8a_212716ignoreE,@object
	.size		_ZN40_INTERNAL_0a68455a_4_k_cu_8a7a1a8a_212714cuda3std3__442_GLOBAL__N__0a68455a_4_k_cu_8a7a1a8a_212716ignoreE,(_ZN40_INTERNAL_0a68455a_4_k_cu_8a7a1a8a_212714cute7productE - _ZN40_INTERNAL_0a68455a_4_k_cu_8a7a1a8a_212714cuda3std3__442_GLOBAL__N__0a68455a_4_k_cu_8a7a1a8a_212716ignoreE)
_ZN40_INTERNAL_0a68455a_4_k_cu_8a7a1a8a_212714cuda3std3__442_GLOBAL__N__0a68455a_4_k_cu_8a7a1a8a_212716ignoreE:
	.zero		1
	.type		_ZN40_INTERNAL_0a68455a_4_k_cu_8a7a1a8a_212714cute7productE,@object
	.size		_ZN40_INTERNAL_0a68455a_4_k_cu_8a7a1a8a_212714cute7productE,(_ZN40_INTERNAL_0a68455a_4_k_cu_8a7a1a8a_212714cuda3std3__45__cpo3endE - _ZN40_INTERNAL_0a68455a_4_k_cu_8a7a1a8a_212714cute7productE)
_ZN40_INTERNAL_0a68455a_4_k_cu_8a7a1a8a_212714cute7productE:
	.zero		1
	.type		_ZN40_INTERNAL_0a68455a_4_k_cu_8a7a1a8a_212714cuda3std3__45__cpo3endE,@object
	.size		_ZN40_INTERNAL_0a68455a_4_k_cu_8a7a1a8a_212714cuda3std3__45__cpo3endE,(_ZN40_INTERNAL_0a68455a_4_k_cu_8a7a1a8a_212714cuda3std3__419piecewise_constructE - _ZN40_INTERNAL_0a68455a_4_k_cu_8a7a1a8a_212714cuda3std3__45__cpo3endE)
_ZN40_INTERNAL_0a68455a_4_k_cu_8a7a1a8a_212714cuda3std3__45__cpo3endE:
	.zero		1
	.type		_ZN40_INTERNAL_0a68455a_4_k_cu_8a7a1a8a_212714cuda3std3__419piecewise_constructE,@object
	.size		_ZN40_INTERNAL_0a68455a_4_k_cu_8a7a1a8a_212714cuda3std3__419piecewise_constructE,(_ZN40_INTERNAL_0a68455a_4_k_cu_8a7a1a8a_212714cuda3std3__45__cpo4cendE - _ZN40_INTERNAL_0a68455a_4_k_cu_8a7a1a8a_212714cuda3std3__419piecewise_constructE)
_ZN40_INTERNAL_0a68455a_4_k_cu_8a7a1a8a_212714cuda3std3__419piecewise_constructE:
	.zero		1
	.type		_ZN40_INTERNAL_0a68455a_4_k_cu_8a7a1a8a_212714cuda3std3__45__cpo4cendE,@object
	.size		_ZN40_INTERNAL_0a68455a_4_k_cu_8a7a1a8a_212714cuda3std3__45__cpo4cendE,(_ZN40_INTERNAL_0a68455a_4_k_cu_8a7a1a8a_212714cuda3std6ranges3__45__cpo4swapE - _ZN40_INTERNAL_0a68455a_4_k_cu_8a7a1a8a_212714cuda3std3__45__cpo4cendE)
_ZN40_INTERNAL_0a68455a_4_k_cu_8a7a1a8a_212714cuda3std3__45__cpo4cendE:
	.zero		1
	.type		_ZN40_INTERNAL_0a68455a_4_k_cu_8a7a1a8a_212714cuda3std6ranges3__45__cpo4swapE,@object
	.size		_ZN40_INTERNAL_0a68455a_4_k_cu_8a7a1a8a_212714cuda3std6ranges3__45__cpo4swapE,(.L_10 - _ZN40_INTERNAL_0a68455a_4_k_cu_8a7a1a8a_212714cuda3std6ranges3__45__cpo4swapE)
_ZN40_INTERNAL_0a68455a_4_k_cu_8a7a1a8a_212714cuda3std6ranges3__45__cpo4swapE:
	.zero		1
.L_10:


//--------------------- .nv.constant0._ZN7cutlass13device_kernelINS_4gemm6kernel13GemmUniversalIN4cute5tupleIJiiiiEEENS1_10collective13CollectiveMmaINS1_35MainloopSm100TmaUmmaWarpSpecializedILi16ELi2ELi4ENS5_IJNS4_1CILi2EEESB_NSA_ILi1EEEEEEEENS5_IJNSA_ILi256EEENSA_ILi128EEENSA_ILi64EEEEEEaNS5_IJlSC_lEEEaSJ_NS4_8TiledMMAINS4_8MMA_AtomIJNS4_21SM100_MMA_S8_2x1SM_SSIaaiLi256ELi128ELNS4_4UMMA5MajorE0ELSO_0ELNSN_8SaturateE0EEEEEENS4_6LayoutINS5_IJSC_SC_SC_EEENS5_IJNSA_ILi0EEESU_SU_EEEEENS5_IJNS4_10UnderscoreESX_SX_EEEEENS4_28SM100_TMA_2SM_LOAD_MULTICASTENS4_14ComposedLayoutINS4_7SwizzleILi2ELi4ELi3EEENS4_18smem_ptr_flag_bitsILi8EEENSS_INS5_IJNSA_ILi8EEESH_EEENS5_IJSH_SC_EEEEEEEvNS4_8identityENS4_18SM100_TMA_2SM_LOADES1A_vS1B_EENS_8epilogue10collective18CollectiveEpilogueINS1E_23Sm100TmaWarpSpecializedILi2ELi2ELi64ELb0ELb0EEEJNS5_IJSG_SG_SH_EEENS5_IJNSS_ISG_SC_EENSS_ISH_SC_EEEEEaSJ_aSJ_NS1E_6fusion15FusionCallbacksIS1I_NS1N_17LinearCombinationIaiaiLNS_15FloatRoundStyleE2EEES1J_S1M_JEEENS4_5SM1004TMEM4LOAD26SM100_TMEM_LOAD_32dp32b64xENS4_13SM90_TMA_LOADES1A_NS4_39AutoVectorizingCopyWithAssumedAlignmentILi128EEENS4_14SM90_TMA_STOREES1A_S1Z_S1Z_EEEvvEEEEvNT_6ParamsE --------------------------
	.section	.nv.constant0._ZN7cutlass13device_kernelINS_4gemm6kernel13GemmUniversalIN4cute5tupleIJiiiiEEENS1_10collective13CollectiveMmaINS1_35MainloopSm100TmaUmmaWarpSpecializedILi16ELi2ELi4ENS5_IJNS4_1CILi2EEESB_NSA_ILi1EEEEEEEENS5_IJNSA_ILi256EEENSA_ILi128EEENSA_ILi64EEEEEEaNS5_IJlSC_lEEEaSJ_NS4_8TiledMMAINS4_8MMA_AtomIJNS4_21SM100_MMA_S8_2x1SM_SSIaaiLi256ELi128ELNS4_4UMMA5MajorE0ELSO_0ELNSN_8SaturateE0EEEEEENS4_6LayoutINS5_IJSC_SC_SC_EEENS5_IJNSA_ILi0EEESU_SU_EEEEENS5_IJNS4_10UnderscoreESX_SX_EEEEENS4_28SM100_TMA_2SM_LOAD_MULTICASTENS4_14ComposedLayoutINS4_7SwizzleILi2ELi4ELi3EEENS4_18smem_ptr_flag_bitsILi8EEENSS_INS5_IJNSA_ILi8EEESH_EEENS5_IJSH_SC_EEEEEEEvNS4_8identityENS4_18SM100_TMA_2SM_LOADES1A_vS1B_EENS_8epilogue10collective18CollectiveEpilogueINS1E_23Sm100TmaWarpSpecializedILi2ELi2ELi64ELb0ELb0EEEJNS5_IJSG_SG_SH_EEENS5_IJNSS_ISG_SC_EENSS_ISH_SC_EEEEEaSJ_aSJ_NS1E_6fusion15FusionCallbacksIS1I_NS1N_17LinearCombinationIaiaiLNS_15FloatRoundStyleE2EEES1J_S1M_JEEENS4_5SM1004TMEM4LOAD26SM100_TMEM_LOAD_32dp32b64xENS4_13SM90_TMA_LOADES1A_NS4_39AutoVectorizingCopyWithAssumedAlignmentILi128EEENS4_14SM90_TMA_STOREES1A_S1Z_S1Z_EEEvvEEEEvNT_6ParamsE,"a",@progbits
	.sectionflags	@""
	.align	4
.nv.constant0._ZN7cutlass13device_kernelINS_4gemm6kernel13GemmUniversalIN4cute5tupleIJiiiiEEENS1_10collective13CollectiveMmaINS1_35MainloopSm100TmaUmmaWarpSpecializedILi16ELi2ELi4ENS5_IJNS4_1CILi2EEESB_NSA_ILi1EEEEEEEENS5_IJNSA_ILi256EEENSA_ILi128EEENSA_ILi64EEEEEEaNS5_IJlSC_lEEEaSJ_NS4_8TiledMMAINS4_8MMA_AtomIJNS4_21SM100_MMA_S8_2x1SM_SSIaaiLi256ELi128ELNS4_4UMMA5MajorE0ELSO_0ELNSN_8SaturateE0EEEEEENS4_6LayoutINS5_IJSC_SC_SC_EEENS5_IJNSA_ILi0EEESU_SU_EEEEENS5_IJNS4_10UnderscoreESX_SX_EEEEENS4_28SM100_TMA_2SM_LOAD_MULTICASTENS4_14ComposedLayoutINS4_7SwizzleILi2ELi4ELi3EEENS4_18smem_ptr_flag_bitsILi8EEENSS_INS5_IJNSA_ILi8EEESH_EEENS5_IJSH_SC_EEEEEEEvNS4_8identityENS4_18SM100_TMA_2SM_LOADES1A_vS1B_EENS_8epilogue10collective18CollectiveEpilogueINS1E_23Sm100TmaWarpSpecializedILi2ELi2ELi64ELb0ELb0EEEJNS5_IJSG_SG_SH_EEENS5_IJNSS_ISG_SC_EENSS_ISH_SC_EEEEEaSJ_aSJ_NS1E_6fusion15FusionCallbacksIS1I_NS1N_17LinearCombinationIaiaiLNS_15FloatRoundStyleE2EEES1J_S1M_JEEENS4_5SM1004TMEM4LOAD26SM100_TMEM_LOAD_32dp32b64xENS4_13SM90_TMA_LOADES1A_NS4_39AutoVectorizingCopyWithAssumedAlignmentILi128EEENS4_14SM90_TMA_STOREES1A_S1Z_S1Z_EEEvvEEEEvNT_6ParamsE:
	.zero		2944


//--------------------- SYMBOLS --------------------------

	.type		.nv.reservedSmem.offset0,@object
	.size		.nv.reservedSmem.offset0,0x4
	.type		.nv.reservedSmem.cap,@object
	.size		.nv.reservedSmem.cap,0x4
	.type		__assertfail,@function
